	.target	sm_90a

	.elftype	@"ET_EXEC"


//--------------------- .note.nv.tkinfo           --------------------------
	.section	.note.nv.tkinfo,"",@"SHT_NOTE"
	.sectionflags	@"SHF_NOTE_NV_TKINFO"
	.tkinfo
        /*0018*/ 	.word	0x00000002
        /*0030*/ 	.string	""
        /*0030*/ 	.string	"ptxas"
        /*0030*/ 	.string	"Cuda compilation tools, release 13.0, V13.0.88"
        /*0030*/ 	.string	"Build cuda_13.0.r13.0/compiler.36424714_0"
        /*0030*/ 	.string	"-arch sm_90a -m 64 "



//--------------------- .note.nv.cuinfo           --------------------------
	.section	.note.nv.cuinfo,"",@"SHT_NOTE"
	.sectionflags	@"SHF_NOTE_NV_CUINFO"
        /*0018*/ 	.short	0x0002
        /*001a*/ 	.short	0x005a
        /*001c*/ 	.short	0x0082
	.zero		2


//--------------------- .nv.info                  --------------------------
	.section	.nv.info,"",@"SHT_CUDA_INFO"
	.align	4


	//----- nvinfo : EIATTR_REGCOUNT
	.align		4
        /*0000*/ 	.byte	0x04, 0x2f
        /*0002*/ 	.short	(.L_15 - .L_14)
	.align		4
.L_14:
        /*0004*/ 	.word	index@(_ZN7cutlass13device_kernelINS_4gemm6kernel13GemmUniversalIN4cute5tupleIJiiiiEEENS1_10collective13CollectiveMmaINS1_34MainloopSm90TmaGmmaWarpSpecializedILi28ENS5_IJNS4_1CILi1EEESB_SB_EEENS1_32KernelTmaWarpSpecializedPingpongEEENS5_IJNSA_ILi64EEENSA_ILi192EEENSA_ILi16EEEEEENS_10bfloat16_tENS5_IJlSB_lEEESJ_SK_NS4_8TiledMMAINS4_8MMA_AtomIJNS4_4SM904GMMA28MMA_64x192x16_F32BF16BF16_SSILNSO_5MajorE0ELSQ_0ELNSO_7ScaleInE1ELSR_1EEEEEENS4_6LayoutISC_NS5_IJNSA_ILi0EEESV_SV_EEEEENS5_IJNS4_10UnderscoreESY_SY_EEEEENS4_13SM90_TMA_LOADENS4_14ComposedLayoutINS4_7SwizzleILi1ELi4ELi3EEENS4_18smem_ptr_flag_bitsILi16EEENSU_INS5_IJNSA_ILi8EEESH_EEENS5_IJSH_SB_EEEEEEEvNS4_8identityES11_S1B_vS1C_EENS_8epilogue10collective6detail29Sm90TmaWarpSpecializedAdapterINS1F_15DefaultEpilogueISJ_SK_SK_NS1E_6thread17LinearCombinationISJ_Li1EffLNS1J_9ScaleType4KindE0ELNS_15FloatRoundStyleE2ESJ_EENS1_15EpilogueDefaultEEEEEvvEEEEvNT_6ParamsE)
        /*0008*/ 	.word	0x000000a8


	//----- nvinfo : EIATTR_FRAME_SIZE
	.align		4
.L_15:
        /*000c*/ 	.byte	0x04, 0x11
        /*000e*/ 	.short	(.L_17 - .L_16)
	.align		4
.L_16:
        /*0010*/ 	.word	index@(_ZN7cutlass13device_kernelINS_4gemm6kernel13GemmUniversalIN4cute5tupleIJiiiiEEENS1_10collective13CollectiveMmaINS1_34MainloopSm90TmaGmmaWarpSpecializedILi28ENS5_IJNS4_1CILi1EEESB_SB_EEENS1_32KernelTmaWarpSpecializedPingpongEEENS5_IJNSA_ILi64EEENSA_ILi192EEENSA_ILi16EEEEEENS_10bfloat16_tENS5_IJlSB_lEEESJ_SK_NS4_8TiledMMAINS4_8MMA_AtomIJNS4_4SM904GMMA28MMA_64x192x16_F32BF16BF16_SSILNSO_5MajorE0ELSQ_0ELNSO_7ScaleInE1ELSR_1EEEEEENS4_6LayoutISC_NS5_IJNSA_ILi0EEESV_SV_EEEEENS5_IJNS4_10UnderscoreESY_SY_EEEEENS4_13SM90_TMA_LOADENS4_14ComposedLayoutINS4_7SwizzleILi1ELi4ELi3EEENS4_18smem_ptr_flag_bitsILi16EEENSU_INS5_IJNSA_ILi8EEESH_EEENS5_IJSH_SB_EEEEEEEvNS4_8identityES11_S1B_vS1C_EENS_8epilogue10collective6detail29Sm90TmaWarpSpecializedAdapterINS1F_15DefaultEpilogueISJ_SK_SK_NS1E_6thread17LinearCombinationISJ_Li1EffLNS1J_9ScaleType4KindE0ELNS_15FloatRoundStyleE2ESJ_EENS1_15EpilogueDefaultEEEEEvvEEEEvNT_6ParamsE)
        /*0014*/ 	.word	0x00000008


	//----- nvinfo : EIATTR_MIN_STACK_SIZE
	.align		4
.L_17:
        /*0018*/ 	.byte	0x04, 0x12
        /*001a*/ 	.short	(.L_19 - .L_18)
	.align		4
.L_18:
        /*001c*/ 	.word	index@(_ZN7cutlass13device_kernelINS_4gemm6kernel13GemmUniversalIN4cute5tupleIJiiiiEEENS1_10collective13CollectiveMmaINS1_34MainloopSm90TmaGmmaWarpSpecializedILi28ENS5_IJNS4_1CILi1EEESB_SB_EEENS1_32KernelTmaWarpSpecializedPingpongEEENS5_IJNSA_ILi64EEENSA_ILi192EEENSA_ILi16EEEEEENS_10bfloat16_tENS5_IJlSB_lEEESJ_SK_NS4_8TiledMMAINS4_8MMA_AtomIJNS4_4SM904GMMA28MMA_64x192x16_F32BF16BF16_SSILNSO_5MajorE0ELSQ_0ELNSO_7ScaleInE1ELSR_1EEEEEENS4_6LayoutISC_NS5_IJNSA_ILi0EEESV_SV_EEEEENS5_IJNS4_10UnderscoreESY_SY_EEEEENS4_13SM90_TMA_LOADENS4_14ComposedLayoutINS4_7SwizzleILi1ELi4ELi3EEENS4_18smem_ptr_flag_bitsILi16EEENSU_INS5_IJNSA_ILi8EEESH_EEENS5_IJSH_SB_EEEEEEEvNS4_8identityES11_S1B_vS1C_EENS_8epilogue10collective6detail29Sm90TmaWarpSpecializedAdapterINS1F_15DefaultEpilogueISJ_SK_SK_NS1E_6thread17LinearCombinationISJ_Li1EffLNS1J_9ScaleType4KindE0ELNS_15FloatRoundStyleE2ESJ_EENS1_15EpilogueDefaultEEEEEvvEEEEvNT_6ParamsE)
        /*0020*/ 	.word	0x00000008
.L_19:


//--------------------- .nv.compat                --------------------------
	.section	.nv.compat,"",@"SHT_CUDA_COMPAT_INFO"
	.align	4
        /*0000*/ 	.byte	0x02, 0x09, 0x01, 0x00, 0x02, 0x02, 0x04, 0x00, 0x02, 0x05, 0x05, 0x00, 0x03, 0x07, 0x01, 0x01
        /*0010*/ 	.byte	0x02, 0x03, 0x01, 0x00, 0x02, 0x06, 0x01, 0x00, 0x04, 0x0b, 0x08, 0x00, 0x00, 0x00, 0x00, 0x00
        /*0020*/ 	.byte	0x00, 0x00, 0x00, 0x00


//--------------------- .nv.info._ZN7cutlass13device_kernelINS_4gemm6kernel13GemmUniversalIN4cute5tupleIJiiiiEEENS1_10collective13CollectiveMmaINS1_34MainloopSm90TmaGmmaWarpSpecializedILi28ENS5_IJNS4_1CILi1EEESB_SB_EEENS1_32KernelTmaWarpSpecializedPingpongEEENS5_IJNSA_ILi64EEENSA_ILi192EEENSA_ILi16EEEEEENS_10bfloat16_tENS5_IJlSB_lEEESJ_SK_NS4_8TiledMMAINS4_8MMA_AtomIJNS4_4SM904GMMA28MMA_64x192x16_F32BF16BF16_SSILNSO_5MajorE0ELSQ_0ELNSO_7ScaleInE1ELSR_1EEEEEENS4_6LayoutISC_NS5_IJNSA_ILi0EEESV_SV_EEEEENS5_IJNS4_10UnderscoreESY_SY_EEEEENS4_13SM90_TMA_LOADENS4_14ComposedLayoutINS4_7SwizzleILi1ELi4ELi3EEENS4_18smem_ptr_flag_bitsILi16EEENSU_INS5_IJNSA_ILi8EEESH_EEENS5_IJSH_SB_EEEEEEEvNS4_8identityES11_S1B_vS1C_EENS_8epilogue10collective6detail29Sm90TmaWarpSpecializedAdapterINS1F_15DefaultEpilogueISJ_SK_SK_NS1E_6thread17LinearCombinationISJ_Li1EffLNS1J_9ScaleType4KindE0ELNS_15FloatRoundStyleE2ESJ_EENS1_15EpilogueDefaultEEEEEvvEEEEvNT_6ParamsE --------------------------
	.section	.nv.info._ZN7cutlass13device_kernelINS_4gemm6kernel13GemmUniversalIN4cute5tupleIJiiiiEEENS1_10collective13CollectiveMmaINS1_34MainloopSm90TmaGmmaWarpSpecializedILi28ENS5_IJNS4_1CILi1EEESB_SB_EEENS1_32KernelTmaWarpSpecializedPingpongEEENS5_IJNSA_ILi64EEENSA_ILi192EEENSA_ILi16EEEEEENS_10bfloat16_tENS5_IJlSB_lEEESJ_SK_NS4_8TiledMMAINS4_8MMA_AtomIJNS4_4SM904GMMA28MMA_64x192x16_F32BF16BF16_SSILNSO_5MajorE0ELSQ_0ELNSO_7ScaleInE1ELSR_1EEEEEENS4_6LayoutISC_NS5_IJNSA_ILi0EEESV_SV_EEEEENS5_IJNS4_10UnderscoreESY_SY_EEEEENS4_13SM90_TMA_LOADENS4_14ComposedLayoutINS4_7SwizzleILi1ELi4ELi3EEENS4_18smem_ptr_flag_bitsILi16EEENSU_INS5_IJNSA_ILi8EEESH_EEENS5_IJSH_SB_EEEEEEEvNS4_8identityES11_S1B_vS1C_EENS_8epilogue10collective6detail29Sm90TmaWarpSpecializedAdapterINS1F_15DefaultEpilogueISJ_SK_SK_NS1E_6thread17LinearCombinationISJ_Li1EffLNS1J_9ScaleType4KindE0ELNS_15FloatRoundStyleE2ESJ_EENS1_15EpilogueDefaultEEEEEvvEEEEvNT_6ParamsE,"",@"SHT_CUDA_INFO"
	.sectionflags	@""
	.align	4


	//----- nvinfo : EIATTR_CUDA_API_VERSION
	.align		4
        /*0000*/ 	.byte	0x04, 0x37
        /*0002*/ 	.short	(.L_21 - .L_20)
.L_20:
        /*0004*/ 	.word	0x00000082


	//----- nvinfo : EIATTR_KPARAM_INFO
	.align		4
.L_21:
        /*0008*/ 	.byte	0x04, 0x17
        /*000a*/ 	.short	(.L_23 - .L_22)
.L_22:
        /*000c*/ 	.word	0x00000000
        /*0010*/ 	.short	0x0000
        /*0012*/ 	.short	0x0070
        /*0014*/ 	.byte	0x00, 0xf0, 0x01, 0x10


	//----- nvinfo : EIATTR_SPARSE_MMA_MASK
	.align		4
.L_23:
        /*0018*/ 	.byte	0x03, 0x50
        /*001a*/ 	.short	0x0000


	//----- nvinfo : EIATTR_MAXREG_COUNT
	.align		4
        /*001c*/ 	.byte	0x03, 0x1b
        /*001e*/ 	.short	0x00a8


	//----- nvinfo : EIATTR_NUM_BARRIERS
	.align		4
        /*0020*/ 	.byte	0x02, 0x4c
        /*0022*/ 	.byte	0x01
	.zero		1


	//----- nvinfo : EIATTR_EXTERNS
	.align		4
        /*0024*/ 	.byte	0x04, 0x0f
        /*0026*/ 	.short	(.L_25 - .L_24)


	//   ....[0]....
	.align		4
.L_24:
        /*0028*/ 	.word	index@(__assertfail)


	//----- nvinfo : EIATTR_ANNOTATIONS
	.align		4
.L_25:
        /*002c*/ 	.byte	0x04, 0x55
        /*002e*/ 	.short	(.L_27 - .L_26)


	//   ....[0]....
.L_26:
        /*0030*/ 	.word	0x00000001
        /*0034*/ 	.byte	0x00, 0x0e, 0x00, 0x00, 0x01, 0x00, 0x00, 0x00, 0x90, 0x7e, 0x00, 0x00, 0x01, 0x00, 0x00, 0x00
        /*0044*/ 	.byte	0xa0, 0x8a, 0x00, 0x00


	//----- nvinfo : EIATTR_MERCURY_ISA_VERSION
	.align		4
.L_27:
        /*0048*/ 	.byte	0x03, 0x5f
        /*004a*/ 	.short	0x0101


	//----- nvinfo : EIATTR_INT_WARP_WIDE_INSTR_OFFSETS
	.align		4
        /*004c*/ 	.byte	0x04, 0x31
        /*004e*/ 	.short	(.L_29 - .L_28)


	//   ....[0]....
.L_28:
        /*0050*/ 	.word	0x00000710


	//   ....[1]....
        /*0054*/ 	.word	0x00000730


	//   ....[2]....
        /*0058*/ 	.word	0x000007b0


	//   ....[3]....
        /*005c*/ 	.word	0x000007c0


	//   ....[4]....
        /*0060*/ 	.word	0x000007d0


	//   ....[5]....
        /*0064*/ 	.word	0x000007f0


	//   ....[6]....
        /*0068*/ 	.word	0x00000880


	//   ....[7]....
        /*006c*/ 	.word	0x000008a0


	//----- nvinfo : EIATTR_COOP_GROUP_MASK_REGIDS
	.align		4
.L_29:
        /*0070*/ 	.byte	0x04, 0x29
        /*0072*/ 	.short	(.L_31 - .L_30)


	//   ....[0]....
.L_30:
        /*0074*/ 	.word	0xffffffff


	//   ....[1]....
        /*0078*/ 	.word	0xffffffff


	//   ....[2]....
        /*007c*/ 	.word	0xffffffff


	//   ....[3]....
        /*0080*/ 	.word	0xffffffff


	//   ....[4]....
        /*0084*/ 	.word	0xffffffff


	//   ....[5]....
        /*0088*/ 	.word	0xffffffff


	//----- nvinfo : EIATTR_COOP_GROUP_INSTR_OFFSETS
	.align		4
.L_31:
        /*008c*/ 	.byte	0x04, 0x28
        /*008e*/ 	.short	(.L_33 - .L_32)


	//   ....[0]....
.L_32:
        /*0090*/ 	.word	0x00000070


	//   ....[1]....
        /*0094*/ 	.word	0x00000080


	//   ....[2]....
        /*0098*/ 	.word	0x00000140


	//   ....[3]....
        /*009c*/ 	.word	0x00000600


	//   ....[4]....
        /*00a0*/ 	.word	0x00000640


	//   ....[5]....
        /*00a4*/ 	.word	0x00000690


	//----- nvinfo : EIATTR_REG_RECONFIG
	.align		4
.L_33:
        /*00a8*/ 	.byte	0x01, 0x54
	.zero		2


	//----- nvinfo : EIATTR_SYSCALL_OFFSETS
	.align		4
        /*00ac*/ 	.byte	0x04, 0x46
        /*00ae*/ 	.short	(.L_35 - .L_34)


	//   ....[0]....
.L_34:
        /*00b0*/ 	.word	0x000018b0


	//----- nvinfo : EIATTR_MBARRIER_INSTR_OFFSETS
	.align		4
.L_35:
        /*00b4*/ 	.byte	0x04, 0x39
        /*00b6*/ 	.short	(.L_37 - .L_36)


	//   ....[0]....
.L_36:
        /*00b8*/ 	.word	0x00000260
        /*00bc*/ 	.word	0x000000ff
        /*00c0*/ 	.word	0x00000000
        /*00c4*/ 	.short	0x0100
        /*00c6*/ 	.byte	0x08
	.zero		1


	//   ....[1]....
        /*00c8*/ 	.word	0x00000270
        /*00cc*/ 	.word	0x000000ff
        /*00d0*/ 	.word	0x000000e0
        /*00d4*/ 	.short	0x0100
        /*00d6*/ 	.byte	0x08
	.zero		1


	//   ....[2]....
        /*00d8*/ 	.word	0x00000280
        /*00dc*/ 	.word	0x000000ff
        /*00e0*/ 	.word	0x00000008
        /*00e4*/ 	.short	0x0100
        /*00e6*/ 	.byte	0x08
	.zero		1


	//   ....[3]....
        /*00e8*/ 	.word	0x00000290
        /*00ec*/ 	.word	0x000000ff
        /*00f0*/ 	.word	0x000000e8
        /*00f4*/ 	.short	0x0100
        /*00f6*/ 	.byte	0x08
	.zero		1


	//   ....[4]....
        /*00f8*/ 	.word	0x000002a0
        /*00fc*/ 	.word	0x000000ff
        /*0100*/ 	.word	0x00000010
        /*0104*/ 	.short	0x0100
        /*0106*/ 	.byte	0x08
	.zero		1


	//   ....[5]....
        /*0108*/ 	.word	0x000002b0
        /*010c*/ 	.word	0x000000ff
        /*0110*/ 	.word	0x000000f0
        /*0114*/ 	.short	0x0100
        /*0116*/ 	.byte	0x08
	.zero		1


	//   ....[6]....
        /*0118*/ 	.word	0x000002c0
        /*011c*/ 	.word	0x000000ff
        /*0120*/ 	.word	0x00000018
        /*0124*/ 	.short	0x0100
        /*0126*/ 	.byte	0x08
	.zero		1


	//   ....[7]....
        /*0128*/ 	.word	0x000002d0
        /*012c*/ 	.word	0x000000ff
        /*0130*/ 	.word	0x000000f8
        /*0134*/ 	.short	0x0100
        /*0136*/ 	.byte	0x08
	.zero		1


	//   ....[8]....
        /*0138*/ 	.word	0x000002e0
        /*013c*/ 	.word	0x000000ff
        /*0140*/ 	.word	0x00000020
        /*0144*/ 	.short	0x0100
        /*0146*/ 	.byte	0x08
	.zero		1


	//   ....[9]....
        /*0148*/ 	.word	0x000002f0
        /*014c*/ 	.word	0x000000ff
        /*0150*/ 	.word	0x00000100
        /*0154*/ 	.short	0x0100
        /*0156*/ 	.byte	0x08
	.zero		1


	//   ....[10]....
        /*0158*/ 	.word	0x00000300
        /*015c*/ 	.word	0x000000ff
        /*0160*/ 	.word	0x00000028
        /*0164*/ 	.short	0x0100
        /*0166*/ 	.byte	0x08
	.zero		1


	//   ....[11]....
        /*0168*/ 	.word	0x00000310
        /*016c*/ 	.word	0x000000ff
        /*0170*/ 	.word	0x00000108
        /*0174*/ 	.short	0x0100
        /*0176*/ 	.byte	0x08
	.zero		1


	//   ....[12]....
        /*0178*/ 	.word	0x00000320
        /*017c*/ 	.word	0x000000ff
        /*0180*/ 	.word	0x00000030
        /*0184*/ 	.short	0x0100
        /*0186*/ 	.byte	0x08
	.zero		1


	//   ....[13]....
        /*0188*/ 	.word	0x00000330
        /*018c*/ 	.word	0x000000ff
        /*0190*/ 	.word	0x00000110
        /*0194*/ 	.short	0x0100
        /*0196*/ 	.byte	0x08
	.zero		1


	//   ....[14]....
        /*0198*/ 	.word	0x00000340
        /*019c*/ 	.word	0x000000ff
        /*01a0*/ 	.word	0x00000038
        /*01a4*/ 	.short	0x0100
        /*01a6*/ 	.byte	0x08
	.zero		1


	//   ....[15]....
        /*01a8*/ 	.word	0x00000350
        /*01ac*/ 	.word	0x000000ff
        /*01b0*/ 	.word	0x00000118
        /*01b4*/ 	.short	0x0100
        /*01b6*/ 	.byte	0x08
	.zero		1


	//   ....[16]....
        /*01b8*/ 	.word	0x00000360
        /*01bc*/ 	.word	0x000000ff
        /*01c0*/ 	.word	0x00000040
        /*01c4*/ 	.short	0x0100
        /*01c6*/ 	.byte	0x08
	.zero		1


	//   ....[17]....
        /*01c8*/ 	.word	0x00000370
        /*01cc*/ 	.word	0x000000ff
        /*01d0*/ 	.word	0x00000120
        /*01d4*/ 	.short	0x0100
        /*01d6*/ 	.byte	0x08
	.zero		1


	//   ....[18]....
        /*01d8*/ 	.word	0x00000380
        /*01dc*/ 	.word	0x000000ff
        /*01e0*/ 	.word	0x00000048
        /*01e4*/ 	.short	0x0100
        /*01e6*/ 	.byte	0x08
	.zero		1


	//   ....[19]....
        /*01e8*/ 	.word	0x00000390
        /*01ec*/ 	.word	0x000000ff
        /*01f0*/ 	.word	0x00000128
        /*01f4*/ 	.short	0x0100
        /*01f6*/ 	.byte	0x08
	.zero		1


	//   ....[20]....
        /*01f8*/ 	.word	0x000003a0
        /*01fc*/ 	.word	0x000000ff
        /*0200*/ 	.word	0x00000050
        /*0204*/ 	.short	0x0100
        /*0206*/ 	.byte	0x08
	.zero		1


	//   ....[21]....
        /*0208*/ 	.word	0x000003b0
        /*020c*/ 	.word	0x000000ff
        /*0210*/ 	.word	0x00000130
        /*0214*/ 	.short	0x0100
        /*0216*/ 	.byte	0x08
	.zero		1


	//   ....[22]....
        /*0218*/ 	.word	0x000003c0
        /*021c*/ 	.word	0x000000ff
        /*0220*/ 	.word	0x00000058
        /*0224*/ 	.short	0x0100
        /*0226*/ 	.byte	0x08
	.zero		1


	//   ....[23]....
        /*0228*/ 	.word	0x000003d0
        /*022c*/ 	.word	0x000000ff
        /*0230*/ 	.word	0x00000138
        /*0234*/ 	.short	0x0100
        /*0236*/ 	.byte	0x08
	.zero		1


	//   ....[24]....
        /*0238*/ 	.word	0x000003e0
        /*023c*/ 	.word	0x000000ff
        /*0240*/ 	.word	0x00000060
        /*0244*/ 	.short	0x0100
        /*0246*/ 	.byte	0x08
	.zero		1


	//   ....[25]....
        /*0248*/ 	.word	0x000003f0
        /*024c*/ 	.word	0x000000ff
        /*0250*/ 	.word	0x00000140
        /*0254*/ 	.short	0x0100
        /*0256*/ 	.byte	0x08
	.zero		1


	//   ....[26]....
        /*0258*/ 	.word	0x00000400
        /*025c*/ 	.word	0x000000ff
        /*0260*/ 	.word	0x00000068
        /*0264*/ 	.short	0x0100
        /*0266*/ 	.byte	0x08
	.zero		1


	//   ....[27]....
        /*0268*/ 	.word	0x00000410
        /*026c*/ 	.word	0x000000ff
        /*0270*/ 	.word	0x00000148
        /*0274*/ 	.short	0x0100
        /*0276*/ 	.byte	0x08
	.zero		1


	//   ....[28]....
        /*0278*/ 	.word	0x00000420
        /*027c*/ 	.word	0x000000ff
        /*0280*/ 	.word	0x00000070
        /*0284*/ 	.short	0x0100
        /*0286*/ 	.byte	0x08
	.zero		1


	//   ....[29]....
        /*0288*/ 	.word	0x00000430
        /*028c*/ 	.word	0x000000ff
        /*0290*/ 	.word	0x00000150
        /*0294*/ 	.short	0x0100
        /*0296*/ 	.byte	0x08
	.zero		1


	//   ....[30]....
        /*0298*/ 	.word	0x00000440
        /*029c*/ 	.word	0x000000ff
        /*02a0*/ 	.word	0x00000078
        /*02a4*/ 	.short	0x0100
        /*02a6*/ 	.byte	0x08
	.zero		1


	//   ....[31]....
        /*02a8*/ 	.word	0x00000450
        /*02ac*/ 	.word	0x000000ff
        /*02b0*/ 	.word	0x00000158
        /*02b4*/ 	.short	0x0100
        /*02b6*/ 	.byte	0x08
	.zero		1


	//   ....[32]....
        /*02b8*/ 	.word	0x00000460
        /*02bc*/ 	.word	0x000000ff
        /*02c0*/ 	.word	0x00000080
        /*02c4*/ 	.short	0x0100
        /*02c6*/ 	.byte	0x08
	.zero		1


	//   ....[33]....
        /*02c8*/ 	.word	0x00000470
        /*02cc*/ 	.word	0x000000ff
        /*02d0*/ 	.word	0x00000160
        /*02d4*/ 	.short	0x0100
        /*02d6*/ 	.byte	0x08
	.zero		1


	//   ....[34]....
        /*02d8*/ 	.word	0x00000480
        /*02dc*/ 	.word	0x000000ff
        /*02e0*/ 	.word	0x00000088
        /*02e4*/ 	.short	0x0100
        /*02e6*/ 	.byte	0x08
	.zero		1


	//   ....[35]....
        /*02e8*/ 	.word	0x00000490
        /*02ec*/ 	.word	0x000000ff
        /*02f0*/ 	.word	0x00000168
        /*02f4*/ 	.short	0x0100
        /*02f6*/ 	.byte	0x08
	.zero		1


	//   ....[36]....
        /*02f8*/ 	.word	0x000004a0
        /*02fc*/ 	.word	0x000000ff
        /*0300*/ 	.word	0x00000090
        /*0304*/ 	.short	0x0100
        /*0306*/ 	.byte	0x08
	.zero		1


	//   ....[37]....
        /*0308*/ 	.word	0x000004b0
        /*030c*/ 	.word	0x000000ff
        /*0310*/ 	.word	0x00000170
        /*0314*/ 	.short	0x0100
        /*0316*/ 	.byte	0x08
	.zero		1


	//   ....[38]....
        /*0318*/ 	.word	0x000004c0
        /*031c*/ 	.word	0x000000ff
        /*0320*/ 	.word	0x00000098
        /*0324*/ 	.short	0x0100
        /*0326*/ 	.byte	0x08
	.zero		1


	//   ....[39]....
        /*0328*/ 	.word	0x000004d0
        /*032c*/ 	.word	0x000000ff
        /*0330*/ 	.word	0x00000178
        /*0334*/ 	.short	0x0100
        /*0336*/ 	.byte	0x08
	.zero		1


	//   ....[40]....
        /*0338*/ 	.word	0x000004e0
        /*033c*/ 	.word	0x000000ff
        /*0340*/ 	.word	0x000000a0
        /*0344*/ 	.short	0x0100
        /*0346*/ 	.byte	0x08
	.zero		1


	//   ....[41]....
        /*0348*/ 	.word	0x000004f0
        /*034c*/ 	.word	0x000000ff
        /*0350*/ 	.word	0x00000180
        /*0354*/ 	.short	0x0100
        /*0356*/ 	.byte	0x08
	.zero		1


	//   ....[42]....
        /*0358*/ 	.word	0x00000500
        /*035c*/ 	.word	0x000000ff
        /*0360*/ 	.word	0x000000a8
        /*0364*/ 	.short	0x0100
        /*0366*/ 	.byte	0x08
	.zero		1


	//   ....[43]....
        /*0368*/ 	.word	0x00000510
        /*036c*/ 	.word	0x000000ff
        /*0370*/ 	.word	0x00000188
        /*0374*/ 	.short	0x0100
        /*0376*/ 	.byte	0x08
	.zero		1


	//   ....[44]....
        /*0378*/ 	.word	0x00000520
        /*037c*/ 	.word	0x000000ff
        /*0380*/ 	.word	0x000000b0
        /*0384*/ 	.short	0x0100
        /*0386*/ 	.byte	0x08
	.zero		1


	//   ....[45]....
        /*0388*/ 	.word	0x00000530
        /*038c*/ 	.word	0x000000ff
        /*0390*/ 	.word	0x00000190
        /*0394*/ 	.short	0x0100
        /*0396*/ 	.byte	0x08
	.zero		1


	//   ....[46]....
        /*0398*/ 	.word	0x00000540
        /*039c*/ 	.word	0x000000ff
        /*03a0*/ 	.word	0x000000b8
        /*03a4*/ 	.short	0x0100
        /*03a6*/ 	.byte	0x08
	.zero		1


	//   ....[47]....
        /*03a8*/ 	.word	0x00000550
        /*03ac*/ 	.word	0x000000ff
        /*03b0*/ 	.word	0x00000198
        /*03b4*/ 	.short	0x0100
        /*03b6*/ 	.byte	0x08
	.zero		1


	//   ....[48]....
        /*03b8*/ 	.word	0x00000560
        /*03bc*/ 	.word	0x000000ff
        /*03c0*/ 	.word	0x000000c0
        /*03c4*/ 	.short	0x0100
        /*03c6*/ 	.byte	0x08
	.zero		1


	//   ....[49]....
        /*03c8*/ 	.word	0x00000570
        /*03cc*/ 	.word	0x000000ff
        /*03d0*/ 	.word	0x000001a0
        /*03d4*/ 	.short	0x0100
        /*03d6*/ 	.byte	0x08
	.zero		1


	//   ....[50]....
        /*03d8*/ 	.word	0x00000580
        /*03dc*/ 	.word	0x000000ff
        /*03e0*/ 	.word	0x000000c8
        /*03e4*/ 	.short	0x0100
        /*03e6*/ 	.byte	0x08
	.zero		1


	//   ....[51]....
        /*03e8*/ 	.word	0x00000590
        /*03ec*/ 	.word	0x000000ff
        /*03f0*/ 	.word	0x000001a8
        /*03f4*/ 	.short	0x0100
        /*03f6*/ 	.byte	0x08
	.zero		1


	//   ....[52]....
        /*03f8*/ 	.word	0x000005a0
        /*03fc*/ 	.word	0x000000ff
        /*0400*/ 	.word	0x000000d0
        /*0404*/ 	.short	0x0100
        /*0406*/ 	.byte	0x08
	.zero		1


	//   ....[53]....
        /*0408*/ 	.word	0x000005b0
        /*040c*/ 	.word	0x000000ff
        /*0410*/ 	.word	0x000001b0
        /*0414*/ 	.short	0x0100
        /*0416*/ 	.byte	0x08
	.zero		1


	//   ....[54]....
        /*0418*/ 	.word	0x000005c0
        /*041c*/ 	.word	0x000000ff
        /*0420*/ 	.word	0x000000d8
        /*0424*/ 	.short	0x0100
        /*0426*/ 	.byte	0x08
	.zero		1


	//   ....[55]....
        /*0428*/ 	.word	0x000005d0
        /*042c*/ 	.word	0x000000ff
        /*0430*/ 	.word	0x000001b8
        /*0434*/ 	.short	0x0100
        /*0436*/ 	.byte	0x08
	.zero		1


	//   ....[56]....
        /*0438*/ 	.word	0x000008e0
        /*043c*/ 	.word	0x000000ff
        /*0440*/ 	.word	0x000001f0
        /*0444*/ 	.short	0x0100
        /*0446*/ 	.byte	0x08
	.zero		1


	//   ....[57]....
        /*0448*/ 	.word	0x00000950
        /*044c*/ 	.word	0x000000ff
        /*0450*/ 	.word	0x000001f8
        /*0454*/ 	.short	0x0100
        /*0456*/ 	.byte	0x08
	.zero		1


	//   ....[58]....
        /*0458*/ 	.word	0x00000970
        /*045c*/ 	.word	0x000000ff
        /*0460*/ 	.word	0x000001d0
        /*0464*/ 	.short	0x0100
        /*0466*/ 	.byte	0x09
	.zero		1


	//   ....[59]....
        /*0468*/ 	.word	0x00000980
        /*046c*/ 	.word	0x000000ff
        /*0470*/ 	.word	0x000001d8
        /*0474*/ 	.short	0x0100
        /*0476*/ 	.byte	0x09
	.zero		1


	//   ....[60]....
        /*0478*/ 	.word	0x00000990
        /*047c*/ 	.word	0x000000ff
        /*0480*/ 	.word	0x000001e0
        /*0484*/ 	.short	0x0100
        /*0486*/ 	.byte	0x09
	.zero		1


	//   ....[61]....
        /*0488*/ 	.word	0x000009a0
        /*048c*/ 	.word	0x000000ff
        /*0490*/ 	.word	0x000001e8
        /*0494*/ 	.short	0x0100
        /*0496*/ 	.byte	0x09
	.zero		1


	//   ....[62]....
        /*0498*/ 	.word	0x00001790
        /*049c*/ 	.word	0x0000007d
        /*04a0*/ 	.word	0x00000000
        /*04a4*/ 	.short	0x010a
        /*04a6*/ 	.byte	0x2a
	.zero		1


	//   ....[63]....
        /*04a8*/ 	.word	0x00001930
        /*04ac*/ 	.word	0x00000003
        /*04b0*/ 	.word	0x00000000
        /*04b4*/ 	.short	0x010a
        /*04b6*/ 	.byte	0x3f
	.zero		1


	//   ....[64]....
        /*04b8*/ 	.word	0x00001990
        /*04bc*/ 	.word	0x00000003
        /*04c0*/ 	.word	0x00000000
        /*04c4*/ 	.short	0x010a
        /*04c6*/ 	.byte	0x3f
	.zero		1


	//   ....[65]....
        /*04c8*/ 	.word	0x00001b80
        /*04cc*/ 	.word	0x000000ff
        /*04d0*/ 	.word	0x00000000
        /*04d4*/ 	.short	0x010a
        /*04d6*/ 	.byte	0x04
	.zero		1


	//   ....[66]....
        /*04d8*/ 	.word	0x00001bc0
        /*04dc*/ 	.word	0x000000ff
        /*04e0*/ 	.word	0x00000000
        /*04e4*/ 	.short	0x010a
        /*04e6*/ 	.byte	0x04
	.zero		1


	//   ....[67]....
        /*04e8*/ 	.word	0x00001cb0
        /*04ec*/ 	.word	0x000000ff
        /*04f0*/ 	.word	0x00000000
        /*04f4*/ 	.short	0x0101
        /*04f6*/ 	.byte	0x04
	.zero		1


	//   ....[68]....
        /*04f8*/ 	.word	0x00001da0
        /*04fc*/ 	.word	0x0000007e
        /*0500*/ 	.word	0x00000000
        /*0504*/ 	.short	0x0101
        /*0506*/ 	.byte	0x2d
	.zero		1


	//   ....[69]....
        /*0508*/ 	.word	0x00001e70
        /*050c*/ 	.word	0x000000ff
        /*0510*/ 	.word	0x00000000
        /*0514*/ 	.short	0x0101
        /*0516*/ 	.byte	0x04
	.zero		1


	//   ....[70]....
        /*0518*/ 	.word	0x00001f20
        /*051c*/ 	.word	0x0000007d
        /*0520*/ 	.word	0x00000010
        /*0524*/ 	.short	0x010a
        /*0526*/ 	.byte	0x2a
	.zero		1


	//   ....[71]....
        /*0528*/ 	.word	0x00007eb0
        /*052c*/ 	.word	0x00000080
        /*0530*/ 	.word	0x00000000
        /*0534*/ 	.short	0x0101
        /*0536*/ 	.byte	0x2d
	.zero		1


	//   ....[72]....
        /*0538*/ 	.word	0x00008810
        /*053c*/ 	.word	0x0000000a
        /*0540*/ 	.word	0x000000e0
        /*0544*/ 	.short	0x010a
        /*0546*/ 	.byte	0x3f
	.zero		1


	//   ....[73]....
        /*0548*/ 	.word	0x00008bc0
        /*054c*/ 	.word	0x00000002
        /*0550*/ 	.word	0x000001f8
        /*0554*/ 	.short	0x0101
        /*0556*/ 	.byte	0x3f
	.zero		1


	//   ....[74]....
        /*0558*/ 	.word	0x00009330
        /*055c*/ 	.word	0x00000007
        /*0560*/ 	.word	0x00000000
        /*0564*/ 	.short	0x010a
        /*0566*/ 	.byte	0x3f
	.zero		1


	//   ....[75]....
        /*0568*/ 	.word	0x000093b0
        /*056c*/ 	.word	0x00000009
        /*0570*/ 	.word	0x00000000
        /*0574*/ 	.short	0x010a
        /*0576*/ 	.byte	0x3f
	.zero		1


	//   ....[76]....
        /*0578*/ 	.word	0x00009440
        /*057c*/ 	.word	0x00000006
        /*0580*/ 	.word	0x00000000
        /*0584*/ 	.short	0x010a
        /*0586*/ 	.byte	0x3f
	.zero		1


	//   ....[77]....
        /*0588*/ 	.word	0x000094d0
        /*058c*/ 	.word	0x00000009
        /*0590*/ 	.word	0x00000000
        /*0594*/ 	.short	0x010a
        /*0596*/ 	.byte	0x3f
	.zero		1


	//   ....[78]....
        /*0598*/ 	.word	0x00009560
        /*059c*/ 	.word	0x00000006
        /*05a0*/ 	.word	0x00000000
        /*05a4*/ 	.short	0x010a
        /*05a6*/ 	.byte	0x3f
	.zero		1


	//   ....[79]....
        /*05a8*/ 	.word	0x000095f0
        /*05ac*/ 	.word	0x00000009
        /*05b0*/ 	.word	0x00000000
        /*05b4*/ 	.short	0x010a
        /*05b6*/ 	.byte	0x3f
	.zero		1


	//   ....[80]....
        /*05b8*/ 	.word	0x00009680
        /*05bc*/ 	.word	0x00000006
        /*05c0*/ 	.word	0x00000000
        /*05c4*/ 	.short	0x010a
        /*05c6*/ 	.byte	0x3f
	.zero		1


	//   ....[81]....
        /*05c8*/ 	.word	0x00009710
        /*05cc*/ 	.word	0x00000009
        /*05d0*/ 	.word	0x00000000
        /*05d4*/ 	.short	0x010a
        /*05d6*/ 	.byte	0x3f
	.zero		1


	//   ....[82]....
        /*05d8*/ 	.word	0x000097a0
        /*05dc*/ 	.word	0x00000006
        /*05e0*/ 	.word	0x00000000
        /*05e4*/ 	.short	0x010a
        /*05e6*/ 	.byte	0x3f
	.zero		1


	//   ....[83]....
        /*05e8*/ 	.word	0x00009830
        /*05ec*/ 	.word	0x00000009
        /*05f0*/ 	.word	0x00000000
        /*05f4*/ 	.short	0x010a
        /*05f6*/ 	.byte	0x3f
	.zero		1


	//   ....[84]....
        /*05f8*/ 	.word	0x000098c0
        /*05fc*/ 	.word	0x00000006
        /*0600*/ 	.word	0x00000000
        /*0604*/ 	.short	0x010a
        /*0606*/ 	.byte	0x3f
	.zero		1


	//   ....[85]....
        /*0608*/ 	.word	0x00009950
        /*060c*/ 	.word	0x00000009
        /*0610*/ 	.word	0x00000000
        /*0614*/ 	.short	0x010a
        /*0616*/ 	.byte	0x3f
	.zero		1


	//   ....[86]....
        /*0618*/ 	.word	0x000099e0
        /*061c*/ 	.word	0x00000006
        /*0620*/ 	.word	0x00000000
        /*0624*/ 	.short	0x010a
        /*0626*/ 	.byte	0x3f
	.zero		1


	//   ....[87]....
        /*0628*/ 	.word	0x00009a70
        /*062c*/ 	.word	0x00000009
        /*0630*/ 	.word	0x00000000
        /*0634*/ 	.short	0x010a
        /*0636*/ 	.byte	0x3f
	.zero		1


	//   ....[88]....
        /*0638*/ 	.word	0x00009b00
        /*063c*/ 	.word	0x00000006
        /*0640*/ 	.word	0x00000000
        /*0644*/ 	.short	0x010a
        /*0646*/ 	.byte	0x3f
	.zero		1


	//   ....[89]....
        /*0648*/ 	.word	0x00009b90
        /*064c*/ 	.word	0x00000009
        /*0650*/ 	.word	0x00000000
        /*0654*/ 	.short	0x010a
        /*0656*/ 	.byte	0x3f
	.zero		1


	//   ....[90]....
        /*0658*/ 	.word	0x00009c20
        /*065c*/ 	.word	0x00000006
        /*0660*/ 	.word	0x00000000
        /*0664*/ 	.short	0x010a
        /*0666*/ 	.byte	0x3f
	.zero		1


	//   ....[91]....
        /*0668*/ 	.word	0x00009cb0
        /*066c*/ 	.word	0x00000009
        /*0670*/ 	.word	0x00000000
        /*0674*/ 	.short	0x010a
        /*0676*/ 	.byte	0x3f
	.zero		1


	//   ....[92]....
        /*0678*/ 	.word	0x00009d40
        /*067c*/ 	.word	0x00000006
        /*0680*/ 	.word	0x00000000
        /*0684*/ 	.short	0x010a
        /*0686*/ 	.byte	0x3f
	.zero		1


	//   ....[93]....
        /*0688*/ 	.word	0x00009dd0
        /*068c*/ 	.word	0x00000009
        /*0690*/ 	.word	0x00000000
        /*0694*/ 	.short	0x010a
        /*0696*/ 	.byte	0x3f
	.zero		1


	//   ....[94]....
        /*0698*/ 	.word	0x00009e60
        /*069c*/ 	.word	0x00000006
        /*06a0*/ 	.word	0x00000000
        /*06a4*/ 	.short	0x010a
        /*06a6*/ 	.byte	0x3f
	.zero		1


	//   ....[95]....
        /*06a8*/ 	.word	0x00009ef0
        /*06ac*/ 	.word	0x00000009
        /*06b0*/ 	.word	0x00000000
        /*06b4*/ 	.short	0x010a
        /*06b6*/ 	.byte	0x3f
	.zero		1


	//   ....[96]....
        /*06b8*/ 	.word	0x00009f80
        /*06bc*/ 	.word	0x00000006
        /*06c0*/ 	.word	0x00000000
        /*06c4*/ 	.short	0x010a
        /*06c6*/ 	.byte	0x3f
	.zero		1


	//   ....[97]....
        /*06c8*/ 	.word	0x0000a010
        /*06cc*/ 	.word	0x00000009
        /*06d0*/ 	.word	0x00000000
        /*06d4*/ 	.short	0x010a
        /*06d6*/ 	.byte	0x3f
	.zero		1


	//   ....[98]....
        /*06d8*/ 	.word	0x0000a0a0
        /*06dc*/ 	.word	0x00000006
        /*06e0*/ 	.word	0x00000000
        /*06e4*/ 	.short	0x010a
        /*06e6*/ 	.byte	0x3f
	.zero		1


	//   ....[99]....
        /*06e8*/ 	.word	0x0000a130
        /*06ec*/ 	.word	0x00000009
        /*06f0*/ 	.word	0x00000000
        /*06f4*/ 	.short	0x010a
        /*06f6*/ 	.byte	0x3f
	.zero		1


	//   ....[100]....
        /*06f8*/ 	.word	0x0000a1c0
        /*06fc*/ 	.word	0x00000006
        /*0700*/ 	.word	0x00000000
        /*0704*/ 	.short	0x010a
        /*0706*/ 	.byte	0x3f
	.zero		1


	//   ....[101]....
        /*0708*/ 	.word	0x0000a250
        /*070c*/ 	.word	0x00000003
        /*0710*/ 	.word	0x00000000
        /*0714*/ 	.short	0x010a
        /*0716*/ 	.byte	0x3f
	.zero		1


	//   ....[102]....
        /*0718*/ 	.word	0x0000a2b0
        /*071c*/ 	.word	0x0000007f
        /*0720*/ 	.word	0x00000000
        /*0724*/ 	.short	0x010a
        /*0726*/ 	.byte	0x3f
	.zero		1


	//   ....[103]....
        /*0728*/ 	.word	0x0000a300
        /*072c*/ 	.word	0x00000003
        /*0730*/ 	.word	0x00000000
        /*0734*/ 	.short	0x010a
        /*0736*/ 	.byte	0x3f
	.zero		1


	//   ....[104]....
        /*0738*/ 	.word	0x0000a360
        /*073c*/ 	.word	0x00000004
        /*0740*/ 	.word	0x00000000
        /*0744*/ 	.short	0x010a
        /*0746*/ 	.byte	0x3f
	.zero		1


	//   ....[105]....
        /*0748*/ 	.word	0x0000a3b0
        /*074c*/ 	.word	0x0000007f
        /*0750*/ 	.word	0x00000010
        /*0754*/ 	.short	0x010a
        /*0756*/ 	.byte	0x3f
	.zero		1


	//   ....[106]....
        /*0758*/ 	.word	0x0000a480
        /*075c*/ 	.word	0x0000000a
        /*0760*/ 	.word	0x000000e0
        /*0764*/ 	.short	0x010a
        /*0766*/ 	.byte	0x3f
	.zero		1


	//   ....[107]....
        /*0768*/ 	.word	0x0000a550
        /*076c*/ 	.word	0x00000007
        /*0770*/ 	.word	0x00000000
        /*0774*/ 	.short	0x010a
        /*0776*/ 	.byte	0x3f
	.zero		1


	//   ....[108]....
        /*0778*/ 	.word	0x0000a5a0
        /*077c*/ 	.word	0x00000009
        /*0780*/ 	.word	0x00000000
        /*0784*/ 	.short	0x010a
        /*0786*/ 	.byte	0x3f
	.zero		1


	//   ....[109]....
        /*0788*/ 	.word	0x0000a5f0
        /*078c*/ 	.word	0x00000006
        /*0790*/ 	.word	0x00000000
        /*0794*/ 	.short	0x010a
        /*0796*/ 	.byte	0x3f
	.zero		1


	//   ....[110]....
        /*0798*/ 	.word	0x0000a640
        /*079c*/ 	.word	0x00000009
        /*07a0*/ 	.word	0x00000000
        /*07a4*/ 	.short	0x010a
        /*07a6*/ 	.byte	0x3f
	.zero		1


	//   ....[111]....
        /*07a8*/ 	.word	0x0000a690
        /*07ac*/ 	.word	0x00000006
        /*07b0*/ 	.word	0x00000000
        /*07b4*/ 	.short	0x010a
        /*07b6*/ 	.byte	0x3f
	.zero		1


	//   ....[112]....
        /*07b8*/ 	.word	0x0000a6e0
        /*07bc*/ 	.word	0x00000009
        /*07c0*/ 	.word	0x00000000
        /*07c4*/ 	.short	0x010a
        /*07c6*/ 	.byte	0x3f
	.zero		1


	//   ....[113]....
        /*07c8*/ 	.word	0x0000a730
        /*07cc*/ 	.word	0x00000006
        /*07d0*/ 	.word	0x00000000
        /*07d4*/ 	.short	0x010a
        /*07d6*/ 	.byte	0x3f
	.zero		1


	//   ....[114]....
        /*07d8*/ 	.word	0x0000a780
        /*07dc*/ 	.word	0x00000009
        /*07e0*/ 	.word	0x00000000
        /*07e4*/ 	.short	0x010a
        /*07e6*/ 	.byte	0x3f
	.zero		1


	//   ....[115]....
        /*07e8*/ 	.word	0x0000a7d0
        /*07ec*/ 	.word	0x00000006
        /*07f0*/ 	.word	0x00000000
        /*07f4*/ 	.short	0x010a
        /*07f6*/ 	.byte	0x3f
	.zero		1


	//   ....[116]....
        /*07f8*/ 	.word	0x0000a820
        /*07fc*/ 	.word	0x00000009
        /*0800*/ 	.word	0x00000000
        /*0804*/ 	.short	0x010a
        /*0806*/ 	.byte	0x3f
	.zero		1


	//   ....[117]....
        /*0808*/ 	.word	0x0000a870
        /*080c*/ 	.word	0x00000006
        /*0810*/ 	.word	0x00000000
        /*0814*/ 	.short	0x010a
        /*0816*/ 	.byte	0x3f
	.zero		1


	//   ....[118]....
        /*0818*/ 	.word	0x0000a8c0
        /*081c*/ 	.word	0x00000009
        /*0820*/ 	.word	0x00000000
        /*0824*/ 	.short	0x010a
        /*0826*/ 	.byte	0x3f
	.zero		1


	//   ....[119]....
        /*0828*/ 	.word	0x0000a910
        /*082c*/ 	.word	0x00000006
        /*0830*/ 	.word	0x00000000
        /*0834*/ 	.short	0x010a
        /*0836*/ 	.byte	0x3f
	.zero		1


	//   ....[120]....
        /*0838*/ 	.word	0x0000a960
        /*083c*/ 	.word	0x00000009
        /*0840*/ 	.word	0x00000000
        /*0844*/ 	.short	0x010a
        /*0846*/ 	.byte	0x3f
	.zero		1


	//   ....[121]....
        /*0848*/ 	.word	0x0000a9b0
        /*084c*/ 	.word	0x00000006
        /*0850*/ 	.word	0x00000000
        /*0854*/ 	.short	0x010a
        /*0856*/ 	.byte	0x3f
	.zero		1


	//   ....[122]....
        /*0858*/ 	.word	0x0000aa00
        /*085c*/ 	.word	0x00000009
        /*0860*/ 	.word	0x00000000
        /*0864*/ 	.short	0x010a
        /*0866*/ 	.byte	0x3f
	.zero		1


	//   ....[123]....
        /*0868*/ 	.word	0x0000aa50
        /*086c*/ 	.word	0x00000006
        /*0870*/ 	.word	0x00000000
        /*0874*/ 	.short	0x010a
        /*0876*/ 	.byte	0x3f
	.zero		1


	//   ....[124]....
        /*0878*/ 	.word	0x0000aaa0
        /*087c*/ 	.word	0x00000009
        /*0880*/ 	.word	0x00000000
        /*0884*/ 	.short	0x010a
        /*0886*/ 	.byte	0x3f
	.zero		1


	//   ....[125]....
        /*0888*/ 	.word	0x0000aaf0
        /*088c*/ 	.word	0x00000006
        /*0890*/ 	.word	0x00000000
        /*0894*/ 	.short	0x010a
        /*0896*/ 	.byte	0x3f
	.zero		1


	//   ....[126]....
        /*0898*/ 	.word	0x0000ab40
        /*089c*/ 	.word	0x00000009
        /*08a0*/ 	.word	0x00000000
        /*08a4*/ 	.short	0x010a
        /*08a6*/ 	.byte	0x3f
	.zero		1


	//   ....[127]....
        /*08a8*/ 	.word	0x0000ab90
        /*08ac*/ 	.word	0x00000006
        /*08b0*/ 	.word	0x00000000
        /*08b4*/ 	.short	0x010a
        /*08b6*/ 	.byte	0x3f
	.zero		1


	//   ....[128]....
        /*08b8*/ 	.word	0x0000abe0
        /*08bc*/ 	.word	0x00000009
        /*08c0*/ 	.word	0x00000000
        /*08c4*/ 	.short	0x010a
        /*08c6*/ 	.byte	0x3f
	.zero		1


	//   ....[129]....
        /*08c8*/ 	.word	0x0000ac30
        /*08cc*/ 	.word	0x00000006
        /*08d0*/ 	.word	0x00000000
        /*08d4*/ 	.short	0x010a
        /*08d6*/ 	.byte	0x3f
	.zero		1


	//   ....[130]....
        /*08d8*/ 	.word	0x0000ac80
        /*08dc*/ 	.word	0x00000009
        /*08e0*/ 	.word	0x00000000
        /*08e4*/ 	.short	0x010a
        /*08e6*/ 	.byte	0x3f
	.zero		1


	//   ....[131]....
        /*08e8*/ 	.word	0x0000acd0
        /*08ec*/ 	.word	0x00000006
        /*08f0*/ 	.word	0x00000000
        /*08f4*/ 	.short	0x010a
        /*08f6*/ 	.byte	0x3f
	.zero		1


	//   ....[132]....
        /*08f8*/ 	.word	0x0000ad20
        /*08fc*/ 	.word	0x00000009
        /*0900*/ 	.word	0x00000000
        /*0904*/ 	.short	0x010a
        /*0906*/ 	.byte	0x3f
	.zero		1


	//   ....[133]....
        /*0908*/ 	.word	0x0000ad70
        /*090c*/ 	.word	0x00000006
        /*0910*/ 	.word	0x00000000
        /*0914*/ 	.short	0x010a
        /*0916*/ 	.byte	0x3f
	.zero		1


	//----- nvinfo : EIATTR_NUM_MBARRIERS
	.align		4
.L_37:
        /*0918*/ 	.byte	0x03, 0x38
        /*091a*/ 	.short	0x003e


	//----- nvinfo : EIATTR_EXIT_INSTR_OFFSETS
	.align		4
        /*091c*/ 	.byte	0x04, 0x1c
        /*091e*/ 	.short	(.L_39 - .L_38)


	//   ....[0]....
.L_38:
        /*0920*/ 	.word	0x000014b0


	//   ....[1]....
        /*0924*/ 	.word	0x00001510


	//   ....[2]....
        /*0928*/ 	.word	0x00008540


	//   ....[3]....
        /*092c*/ 	.word	0x00008570


	//   ....[4]....
        /*0930*/ 	.word	0x0000a2a0


	//----- nvinfo : EIATTR_MAX_THREADS
	.align		4
.L_39:
        /*0934*/ 	.byte	0x04, 0x05
        /*0936*/ 	.short	(.L_41 - .L_40)
.L_40:
        /*0938*/ 	.word	0x00000180
        /*093c*/ 	.word	0x00000001
        /*0940*/ 	.word	0x00000001


	//----- nvinfo : EIATTR_CRS_STACK_SIZE
	.align		4
.L_41:
        /*0944*/ 	.byte	0x04, 0x1e
        /*0946*/ 	.short	(.L_43 - .L_42)
.L_42:
        /*0948*/ 	.word	0x00000000


	//----- nvinfo : EIATTR_CBANK_PARAM_SIZE
	.align		4
.L_43:
        /*094c*/ 	.byte	0x03, 0x19
        /*094e*/ 	.short	0x0470


	//----- nvinfo : EIATTR_PARAM_CBANK
	.align		4
        /*0950*/ 	.byte	0x04, 0x0a
        /*0952*/ 	.short	(.L_45 - .L_44)
	.align		4
.L_44:
        /*0954*/ 	.word	index@(.nv.constant0._ZN7cutlass13device_kernelINS_4gemm6kernel13GemmUniversalIN4cute5tupleIJiiiiEEENS1_10collective13CollectiveMmaINS1_34MainloopSm90TmaGmmaWarpSpecializedILi28ENS5_IJNS4_1CILi1EEESB_SB_EEENS1_32KernelTmaWarpSpecializedPingpongEEENS5_IJNSA_ILi64EEENSA_ILi192EEENSA_ILi16EEEEEENS_10bfloat16_tENS5_IJlSB_lEEESJ_SK_NS4_8TiledMMAINS4_8MMA_AtomIJNS4_4SM904GMMA28MMA_64x192x16_F32BF16BF16_SSILNSO_5MajorE0ELSQ_0ELNSO_7ScaleInE1ELSR_1EEEEEENS4_6LayoutISC_NS5_IJNSA_ILi0EEESV_SV_EEEEENS5_IJNS4_10UnderscoreESY_SY_EEEEENS4_13SM90_TMA_LOADENS4_14ComposedLayoutINS4_7SwizzleILi1ELi4ELi3EEENS4_18smem_ptr_flag_bitsILi16EEENSU_INS5_IJNSA_ILi8EEESH_EEENS5_IJSH_SB_EEEEEEEvNS4_8identityES11_S1B_vS1C_EENS_8epilogue10collective6detail29Sm90TmaWarpSpecializedAdapterINS1F_15DefaultEpilogueISJ_SK_SK_NS1E_6thread17LinearCombinationISJ_Li1EffLNS1J_9ScaleType4KindE0ELNS_15FloatRoundStyleE2ESJ_EENS1_15EpilogueDefaultEEEEEvvEEEEvNT_6ParamsE)
        /*0958*/ 	.short	0x0210
        /*095a*/ 	.short	0x0470


	//----- nvinfo : EIATTR_SW_WAR
	.align		4
.L_45:
        /*095c*/ 	.byte	0x04, 0x36
        /*095e*/ 	.short	(.L_47 - .L_46)
.L_46:
        /*0960*/ 	.word	0x00000008
.L_47:


//--------------------- .nv.callgraph             --------------------------
	.section	.nv.callgraph,"",@"SHT_CUDA_CALLGRAPH"
	.align	4
	.sectionentsize	8
	.align		4
        /*0000*/ 	.word	0x00000000
	.align		4
        /*0004*/ 	.word	0xffffffff
	.align		4
        /*0008*/ 	.word	index@(_ZN7cutlass13device_kernelINS_4gemm6kernel13GemmUniversalIN4cute5tupleIJiiiiEEENS1_10collective13CollectiveMmaINS1_34MainloopSm90TmaGmmaWarpSpecializedILi28ENS5_IJNS4_1CILi1EEESB_SB_EEENS1_32KernelTmaWarpSpecializedPingpongEEENS5_IJNSA_ILi64EEENSA_ILi192EEENSA_ILi16EEEEEENS_10bfloat16_tENS5_IJlSB_lEEESJ_SK_NS4_8TiledMMAINS4_8MMA_AtomIJNS4_4SM904GMMA28MMA_64x192x16_F32BF16BF16_SSILNSO_5MajorE0ELSQ_0ELNSO_7ScaleInE1ELSR_1EEEEEENS4_6LayoutISC_NS5_IJNSA_ILi0EEESV_SV_EEEEENS5_IJNS4_10UnderscoreESY_SY_EEEEENS4_13SM90_TMA_LOADENS4_14ComposedLayoutINS4_7SwizzleILi1ELi4ELi3EEENS4_18smem_ptr_flag_bitsILi16EEENSU_INS5_IJNSA_ILi8EEESH_EEENS5_IJSH_SB_EEEEEEEvNS4_8identityES11_S1B_vS1C_EENS_8epilogue10collective6detail29Sm90TmaWarpSpecializedAdapterINS1F_15DefaultEpilogueISJ_SK_SK_NS1E_6thread17LinearCombinationISJ_Li1EffLNS1J_9ScaleType4KindE0ELNS_15FloatRoundStyleE2ESJ_EENS1_15EpilogueDefaultEEEEEvvEEEEvNT_6ParamsE)
	.align		4
        /*000c*/ 	.word	index@(__assertfail)
	.align		4
        /*0010*/ 	.word	0x00000000
	.align		4
        /*0014*/ 	.word	0xfffffffe
	.align		4
        /*0018*/ 	.word	0x00000000
	.align		4
        /*001c*/ 	.word	0xfffffffd
	.align		4
        /*0020*/ 	.word	0x00000000
	.align		4
        /*0024*/ 	.word	0xfffffffc


//--------------------- .nv.constant4             --------------------------
	.section	.nv.constant4,"a",@progbits
	.align	8
	.align		8
.nv.constant4:
        /*0000*/ 	.dword	__assertfail
	.align		8
        /*0008*/ 	.dword	__unnamed_1
	.align		8
        /*0010*/ 	.dword	_ZN40_INTERNAL_e888bb9b_4_k_cu_dad0a55e_114894cuda3std3__45__cpo5beginE
	.align		8
        /*0018*/ 	.dword	_ZN40_INTERNAL_e888bb9b_4_k_cu_dad0a55e_114894cuda3std3__45__cpo3endE
	.align		8
        /*0020*/ 	.dword	_ZN40_INTERNAL_e888bb9b_4_k_cu_dad0a55e_114894cuda3std3__45__cpo6cbeginE
	.align		8
        /*0028*/ 	.dword	_ZN40_INTERNAL_e888bb9b_4_k_cu_dad0a55e_114894cuda3std3__45__cpo4cendE
	.align		8
        /*0030*/ 	.dword	_ZN40_INTERNAL_e888bb9b_4_k_cu_dad0a55e_114894cuda3std3__442_GLOBAL__N__e888bb9b_4_k_cu_dad0a55e_114896ignoreE
	.align		8
        /*0038*/ 	.dword	_ZN40_INTERNAL_e888bb9b_4_k_cu_dad0a55e_114894cuda3std3__419piecewise_constructE
	.align		8
        /*0040*/ 	.dword	_ZN40_INTERNAL_e888bb9b_4_k_cu_dad0a55e_114894cuda3std3__48in_placeE
	.align		8
        /*0048*/ 	.dword	_ZN40_INTERNAL_e888bb9b_4_k_cu_dad0a55e_114894cuda3std6ranges3__45__cpo4swapE
	.align		8
        /*0050*/ 	.dword	_ZN40_INTERNAL_e888bb9b_4_k_cu_dad0a55e_114894cuda3std6ranges3__45__cpo9iter_moveE
	.align		8
        /*0058*/ 	.dword	_ZN40_INTERNAL_e888bb9b_4_k_cu_dad0a55e_114894cute7productE
	.align		8
        /*0060*/ 	.dword	_ZN40_INTERNAL_e888bb9b_4_k_cu_dad0a55e_114894cute1_E
	.align		8
        /*0068*/ 	.dword	$str$22
	.align		8
        /*0070*/ 	.dword	$str$23


//--------------------- .text._ZN7cutlass13device_kernelINS_4gemm6kernel13GemmUniversalIN4cute5tupleIJiiiiEEENS1_10collective13CollectiveMmaINS1_34MainloopSm90TmaGmmaWarpSpecializedILi28ENS5_IJNS4_1CILi1EEESB_SB_EEENS1_32KernelTmaWarpSpecializedPingpongEEENS5_IJNSA_ILi64EEENSA_ILi192EEENSA_ILi16EEEEEENS_10bfloat16_tENS5_IJlSB_lEEESJ_SK_NS4_8TiledMMAINS4_8MMA_AtomIJNS4_4SM904GMMA28MMA_64x192x16_F32BF16BF16_SSILNSO_5MajorE0ELSQ_0ELNSO_7ScaleInE1ELSR_1EEEEEENS4_6LayoutISC_NS5_IJNSA_ILi0EEESV_SV_EEEEENS5_IJNS4_10UnderscoreESY_SY_EEEEENS4_13SM90_TMA_LOADENS4_14ComposedLayoutINS4_7SwizzleILi1ELi4ELi3EEENS4_18smem_ptr_flag_bitsILi16EEENSU_INS5_IJNSA_ILi8EEESH_EEENS5_IJSH_SB_EEEEEEEvNS4_8identityES11_S1B_vS1C_EENS_8epilogue10collective6detail29Sm90TmaWarpSpecializedAdapterINS1F_15DefaultEpilogueISJ_SK_SK_NS1E_6thread17LinearCombinationISJ_Li1EffLNS1J_9ScaleType4KindE0ELNS_15FloatRoundStyleE2ESJ_EENS1_15EpilogueDefaultEEEEEvvEEEEvNT_6ParamsE --------------------------
	.section	.text._ZN7cutlass13device_kernelINS_4gemm6kernel13GemmUniversalIN4cute5tupleIJiiiiEEENS1_10collective13CollectiveMmaINS1_34MainloopSm90TmaGmmaWarpSpecializedILi28ENS5_IJNS4_1CILi1EEESB_SB_EEENS1_32KernelTmaWarpSpecializedPingpongEEENS5_IJNSA_ILi64EEENSA_ILi192EEENSA_ILi16EEEEEENS_10bfloat16_tENS5_IJlSB_lEEESJ_SK_NS4_8TiledMMAINS4_8MMA_AtomIJNS4_4SM904GMMA28MMA_64x192x16_F32BF16BF16_SSILNSO_5MajorE0ELSQ_0ELNSO_7ScaleInE1ELSR_1EEEEEENS4_6LayoutISC_NS5_IJNSA_ILi0EEESV_SV_EEEEENS5_IJNS4_10UnderscoreESY_SY_EEEEENS4_13SM90_TMA_LOADENS4_14ComposedLayoutINS4_7SwizzleILi1ELi4ELi3EEENS4_18smem_ptr_flag_bitsILi16EEENSU_INS5_IJNSA_ILi8EEESH_EEENS5_IJSH_SB_EEEEEEEvNS4_8identityES11_S1B_vS1C_EENS_8epilogue10collective6detail29Sm90TmaWarpSpecializedAdapterINS1F_15DefaultEpilogueISJ_SK_SK_NS1E_6thread17LinearCombinationISJ_Li1EffLNS1J_9ScaleType4KindE0ELNS_15FloatRoundStyleE2ESJ_EENS1_15EpilogueDefaultEEEEEvvEEEEvNT_6ParamsE,"ax",@progbits
	.align	128
.text._ZN7cutlass13device_kernelINS_4gemm6kernel13GemmUniversalIN4cute5tupleIJiiiiEEENS1_10collective13CollectiveMmaINS1_34MainloopSm90TmaGmmaWarpSpecializedILi28ENS5_IJNS4_1CILi1EEESB_SB_EEENS1_32KernelTmaWarpSpecializedPingpongEEENS5_IJNSA_ILi64EEENSA_ILi192EEENSA_ILi16EEEEEENS_10bfloat16_tENS5_IJlSB_lEEESJ_SK_NS4_8TiledMMAINS4_8MMA_AtomIJNS4_4SM904GMMA28MMA_64x192x16_F32BF16BF16_SSILNSO_5MajorE0ELSQ_0ELNSO_7ScaleInE1ELSR_1EEEEEENS4_6LayoutISC_NS5_IJNSA_ILi0EEESV_SV_EEEEENS5_IJNS4_10UnderscoreESY_SY_EEEEENS4_13SM90_TMA_LOADENS4_14ComposedLayoutINS4_7SwizzleILi1ELi4ELi3EEENS4_18smem_ptr_flag_bitsILi16EEENSU_INS5_IJNSA_ILi8EEESH_EEENS5_IJSH_SB_EEEEEEEvNS4_8identityES11_S1B_vS1C_EENS_8epilogue10collective6detail29Sm90TmaWarpSpecializedAdapterINS1F_15DefaultEpilogueISJ_SK_SK_NS1E_6thread17LinearCombinationISJ_Li1EffLNS1J_9ScaleType4KindE0ELNS_15FloatRoundStyleE2ESJ_EENS1_15EpilogueDefaultEEEEEvvEEEEvNT_6ParamsE:
        .type           _ZN7cutlass13device_kernelINS_4gemm6kernel13GemmUniversalIN4cute5tupleIJiiiiEEENS1_10collective13CollectiveMmaINS1_34MainloopSm90TmaGmmaWarpSpecializedILi28ENS5_IJNS4_1CILi1EEESB_SB_EEENS1_32KernelTmaWarpSpecializedPingpongEEENS5_IJNSA_ILi64EEENSA_ILi192EEENSA_ILi16EEEEEENS_10bfloat16_tENS5_IJlSB_lEEESJ_SK_NS4_8TiledMMAINS4_8MMA_AtomIJNS4_4SM904GMMA28MMA_64x192x16_F32BF16BF16_SSILNSO_5MajorE0ELSQ_0ELNSO_7ScaleInE1ELSR_1EEEEEENS4_6LayoutISC_NS5_IJNSA_ILi0EEESV_SV_EEEEENS5_IJNS4_10UnderscoreESY_SY_EEEEENS4_13SM90_TMA_LOADENS4_14ComposedLayoutINS4_7SwizzleILi1ELi4ELi3EEENS4_18smem_ptr_flag_bitsILi16EEENSU_INS5_IJNSA_ILi8EEESH_EEENS5_IJSH_SB_EEEEEEEvNS4_8identityES11_S1B_vS1C_EENS_8epilogue10collective6detail29Sm90TmaWarpSpecializedAdapterINS1F_15DefaultEpilogueISJ_SK_SK_NS1E_6thread17LinearCombinationISJ_Li1EffLNS1J_9ScaleType4KindE0ELNS_15FloatRoundStyleE2ESJ_EENS1_15EpilogueDefaultEEEEEvvEEEEvNT_6ParamsE,@function
        .size           _ZN7cutlass13device_kernelINS_4gemm6kernel13GemmUniversalIN4cute5tupleIJiiiiEEENS1_10collective13CollectiveMmaINS1_34MainloopSm90TmaGmmaWarpSpecializedILi28ENS5_IJNS4_1CILi1EEESB_SB_EEENS1_32KernelTmaWarpSpecializedPingpongEEENS5_IJNSA_ILi64EEENSA_ILi192EEENSA_ILi16EEEEEENS_10bfloat16_tENS5_IJlSB_lEEESJ_SK_NS4_8TiledMMAINS4_8MMA_AtomIJNS4_4SM904GMMA28MMA_64x192x16_F32BF16BF16_SSILNSO_5MajorE0ELSQ_0ELNSO_7ScaleInE1ELSR_1EEEEEENS4_6LayoutISC_NS5_IJNSA_ILi0EEESV_SV_EEEEENS5_IJNS4_10UnderscoreESY_SY_EEEEENS4_13SM90_TMA_LOADENS4_14ComposedLayoutINS4_7SwizzleILi1ELi4ELi3EEENS4_18smem_ptr_flag_bitsILi16EEENSU_INS5_IJNSA_ILi8EEESH_EEENS5_IJSH_SB_EEEEEEEvNS4_8identityES11_S1B_vS1C_EENS_8epilogue10collective6detail29Sm90TmaWarpSpecializedAdapterINS1F_15DefaultEpilogueISJ_SK_SK_NS1E_6thread17LinearCombinationISJ_Li1EffLNS1J_9ScaleType4KindE0ELNS_15FloatRoundStyleE2ESJ_EENS1_15EpilogueDefaultEEEEEvvEEEEvNT_6ParamsE,(.L_x_310 - _ZN7cutlass13device_kernelINS_4gemm6kernel13GemmUniversalIN4cute5tupleIJiiiiEEENS1_10collective13CollectiveMmaINS1_34MainloopSm90TmaGmmaWarpSpecializedILi28ENS5_IJNS4_1CILi1EEESB_SB_EEENS1_32KernelTmaWarpSpecializedPingpongEEENS5_IJNSA_ILi64EEENSA_ILi192EEENSA_ILi16EEEEEENS_10bfloat16_tENS5_IJlSB_lEEESJ_SK_NS4_8TiledMMAINS4_8MMA_AtomIJNS4_4SM904GMMA28MMA_64x192x16_F32BF16BF16_SSILNSO_5MajorE0ELSQ_0ELNSO_7ScaleInE1ELSR_1EEEEEENS4_6LayoutISC_NS5_IJNSA_ILi0EEESV_SV_EEEEENS5_IJNS4_10UnderscoreESY_SY_EEEEENS4_13SM90_TMA_LOADENS4_14ComposedLayoutINS4_7SwizzleILi1ELi4ELi3EEENS4_18smem_ptr_flag_bitsILi16EEENSU_INS5_IJNSA_ILi8EEESH_EEENS5_IJSH_SB_EEEEEEEvNS4_8identityES11_S1B_vS1C_EENS_8epilogue10collective6detail29Sm90TmaWarpSpecializedAdapterINS1F_15DefaultEpilogueISJ_SK_SK_NS1E_6thread17LinearCombinationISJ_Li1EffLNS1J_9ScaleType4KindE0ELNS_15FloatRoundStyleE2ESJ_EENS1_15EpilogueDefaultEEEEEvvEEEEvNT_6ParamsE)
        .other          _ZN7cutlass13device_kernelINS_4gemm6kernel13GemmUniversalIN4cute5tupleIJiiiiEEENS1_10collective13CollectiveMmaINS1_34MainloopSm90TmaGmmaWarpSpecializedILi28ENS5_IJNS4_1CILi1EEESB_SB_EEENS1_32KernelTmaWarpSpecializedPingpongEEENS5_IJNSA_ILi64EEENSA_ILi192EEENSA_ILi16EEEEEENS_10bfloat16_tENS5_IJlSB_lEEESJ_SK_NS4_8TiledMMAINS4_8MMA_AtomIJNS4_4SM904GMMA28MMA_64x192x16_F32BF16BF16_SSILNSO_5MajorE0ELSQ_0ELNSO_7ScaleInE1ELSR_1EEEEEENS4_6LayoutISC_NS5_IJNSA_ILi0EEESV_SV_EEEEENS5_IJNS4_10UnderscoreESY_SY_EEEEENS4_13SM90_TMA_LOADENS4_14ComposedLayoutINS4_7SwizzleILi1ELi4ELi3EEENS4_18smem_ptr_flag_bitsILi16EEENSU_INS5_IJNSA_ILi8EEESH_EEENS5_IJSH_SB_EEEEEEEvNS4_8identityES11_S1B_vS1C_EENS_8epilogue10collective6detail29Sm90TmaWarpSpecializedAdapterINS1F_15DefaultEpilogueISJ_SK_SK_NS1E_6thread17LinearCombinationISJ_Li1EffLNS1J_9ScaleType4KindE0ELNS_15FloatRoundStyleE2ESJ_EENS1_15EpilogueDefaultEEEEEvvEEEEvNT_6ParamsE,@"STO_CUDA_ENTRY STV_DEFAULT"
_ZN7cutlass13device_kernelINS_4gemm6kernel13GemmUniversalIN4cute5tupleIJiiiiEEENS1_10collective13CollectiveMmaINS1_34MainloopSm90TmaGmmaWarpSpecializedILi28ENS5_IJNS4_1CILi1EEESB_SB_EEENS1_32KernelTmaWarpSpecializedPingpongEEENS5_IJNSA_ILi64EEENSA_ILi192EEENSA_ILi16EEEEEENS_10bfloat16_tENS5_IJlSB_lEEESJ_SK_NS4_8TiledMMAINS4_8MMA_AtomIJNS4_4SM904GMMA28MMA_64x192x16_F32BF16BF16_SSILNSO_5MajorE0ELSQ_0ELNSO_7ScaleInE1ELSR_1EEEEEENS4_6LayoutISC_NS5_IJNSA_ILi0EEESV_SV_EEEEENS5_IJNS4_10UnderscoreESY_SY_EEEEENS4_13SM90_TMA_LOADENS4_14ComposedLayoutINS4_7SwizzleILi1ELi4ELi3EEENS4_18smem_ptr_flag_bitsILi16EEENSU_INS5_IJNSA_ILi8EEESH_EEENS5_IJSH_SB_EEEEEEEvNS4_8identityES11_S1B_vS1C_EENS_8epilogue10collective6detail29Sm90TmaWarpSpecializedAdapterINS1F_15DefaultEpilogueISJ_SK_SK_NS1E_6thread17LinearCombinationISJ_Li1EffLNS1J_9ScaleType4KindE0ELNS_15FloatRoundStyleE2ESJ_EENS1_15EpilogueDefaultEEEEEvvEEEEvNT_6ParamsE:
[----:B------:R-:W0:Y:S02]  /*0000*/  LDC R1, c[0x0][0x28] ;  /* 0x00000a00ff017b82 */ /* 0x000e240000000800 */
[----:B0-----:R-:W-:Y:S01]  /*0010*/  VIADD R1, R1, 0xfffffff8 ;  /* 0xfffffff801017836 */ /* 0x001fe20000000000 */
[----:B------:R-:W0:Y:S01]  /*0020*/  S2R R4, SR_TID.X ;  /* 0x0000000000047919 */ /* 0x000e220000002100 */
[----:B------:R-:W-:Y:S01]  /*0030*/  ELECT P0, URZ, PT ;  /* 0x00000000003f782f */ /* 0x000fe20003800000 */
[----:B------:R-:W-:Y:S01]  /*0040*/  BSSY B0, `(.L_x_0) ;  /* 0x000000f000007945 */ /* 0x000fe20003800000 */
[--C-:B0-----:R-:W-:Y:S02]  /*0050*/  SHF.R.U32.HI R0, RZ, 0x5, R4.reuse ;  /* 0x00000005ff007819 */ /* 0x101fe40000011604 */
[----:B------:R-:W-:-:S03]  /*0060*/  SHF.R.U32.HI R5, RZ, 0x7, R4 ;  /* 0x00000007ff057819 */ /* 0x000fc60000011604 */
[----:B------:R-:W0:Y:S04]  /*0070*/  SHFL.IDX PT, R2, R0, RZ, 0x1f ;  /* 0x00001fff00027589 */ /* 0x000e2800000e0000 */
[----:B------:R1:W2:Y:S01]  /*0080*/  SHFL.IDX PT, R8, R5, RZ, 0x1f ;  /* 0x00001fff05087589 */ /* 0x0002a200000e0000 */
[----:B0-----:R-:W-:-:S13]  /*0090*/  ISETP.NE.OR P0, PT, R2, RZ, !P0 ;  /* 0x000000ff0200720c */ /* 0x001fda0004705670 */
[----:B-12---:R-:W-:Y:S05]  /*00a0*/  @P0 BRA `(.L_x_1) ;  /* 0x0000000000200947 */ /* 0x006fea0003800000 */
[----:B------:R-:W-:Y:S02]  /*00b0*/  ULDC.64 UR4, c[0x0][0x198] ;  /* 0x0000660000047ab9 */ /* 0x000fe40000000a00 */
[----:B------:R-:W-:Y:S02]  /*00c0*/  UIADD3 UR6, UP0, UR4, 0xf0, URZ ;  /* 0x000000f004067890 */ /* 0x000fe4000ff1e03f */
[----:B------:R-:W-:Y:S02]  /*00d0*/  UIADD3 UR4, UP1, UR4, 0x1f0, URZ ;  /* 0x000001f004047890 */ /* 0x000fe4000ff3e03f */
[----:B------:R-:W-:Y:S02]  /*00e0*/  UIADD3.X UR7, URZ, UR5, URZ, UP0, !UPT ;  /* 0x000000053f077290 */ /* 0x000fe400087fe43f */
[----:B------:R-:W-:-:S07]  /*00f0*/  UIADD3.X UR5, URZ, UR5, URZ, UP1, !UPT ;  /* 0x000000053f057290 */ /* 0x000fce0008ffe43f */
[----:B------:R0:W-:Y:S02]  /*0100*/  UTMACCTL.PF [UR6] ;  /* 0x00000000060079b9 */ /* 0x0001e40008040000 */
[----:B------:R0:W-:Y:S02]  /*0110*/  UTMACCTL.PF [UR4] ;  /* 0x00000000040079b9 */ /* 0x0001e40008040000 */
[----:B0-----:R-:W-:Y:S01]  /*0120*/  NOP ;  /* 0x0000000000007918 */ /* 0x001fe20000000000 */
.L_x_1:
[----:B------:R-:W-:Y:S05]  /*0130*/  BSYNC B0 ;  /* 0x0000000000007941 */ /* 0x000fea0003800000 */
.L_x_0:
[----:B------:R-:W0:Y:S02]  /*0140*/  SHFL.IDX PT, R3, R0, RZ, 0x1f ;  /* 0x00001fff00037589 */ /* 0x000e2400000e0000 */
[----:B0-----:R-:W-:-:S13]  /*0150*/  ISETP.NE.AND P0, PT, R3, RZ, PT ;  /* 0x000000ff0300720c */ /* 0x001fda0003f05270 */
[----:B------:R-:W-:Y:S05]  /*0160*/  @P0 BRA `(.L_x_2) ;  /* 0x0000000400240947 */ /* 0x000fea0003800000 */
[----:B------:R-:W-:Y:S01]  /*0170*/  ELECT P0, URZ, PT ;  /* 0x00000000003f782f */ /* 0x000fe20003800000 */
[----:B------:R-:W-:-:S12]  /*0180*/  BSSY B0, `(.L_x_2) ;  /* 0x0000047000007945 */ /* 0x000fd80003800000 */
[----:B------:R-:W-:Y:S05]  /*0190*/  @!P0 BRA `(.L_x_3) ;  /* 0x0000000400148947 */ /* 0x000fea0003800000 */
[----:B------:R-:W0:Y:S01]  /*01a0*/  S2UR UR8, SR_CgaCtaId ;  /* 0x00000000000879c3 */ /* 0x000e220000008800 */
[----:B------:R-:W-:Y:S01]  /*01b0*/  UMOV UR4, 0x400 ;  /* 0x0000040000047882 */ /* 0x000fe20000000000 */
[----:B------:R-:W-:Y:S01]  /*01c0*/  UMOV UR5, 0x1 ;  /* 0x0000000100057882 */ /* 0x000fe20000000000 */
[----:B------:R-:W-:Y:S02]  /*01d0*/  UMOV UR6, 0x80 ;  /* 0x0000008000067882 */ /* 0x000fe40000000000 */
[----:B------:R-:W-:-:S04]  /*01e0*/  UIADD3 UR6, -UR6, 0x100000, URZ ;  /* 0x0010000006067890 */ /* 0x000fc8000fffe13f */
[----:B------:R-:W-:Y:S02]  /*01f0*/  USHF.L.U32 UR7, UR6, 0xb, URZ ;  /* 0x0000000b06077899 */ /* 0x000fe4000800063f */
[----:B------:R-:W-:Y:S02]  /*0200*/  USHF.L.U32 UR6, UR6, 0x1, URZ ;  /* 0x0000000106067899 */ /* 0x000fe4000800063f */
[----:B0-----:R-:W-:Y:S02]  /*0210*/  ULEA UR8, UR8, UR4, 0x18 ;  /* 0x0000000408087291 */ /* 0x001fe4000f8ec03f */
[----:B------:R-:W-:-:S04]  /*0220*/  UIADD3 UR4, -UR5, 0x100000, URZ ;  /* 0x0010000005047890 */ /* 0x000fc8000fffe13f */
[----:B------:R-:W-:Y:S02]  /*0230*/  USHF.L.U32 UR5, UR4, 0xb, URZ ;  /* 0x0000000b04057899 */ /* 0x000fe4000800063f */
[----:B------:R-:W-:Y:S01]  /*0240*/  USHF.L.U32 UR4, UR4, 0x1, URZ ;  /* 0x0000000104047899 */ /* 0x000fe2000800063f */
[----:B------:R-:W0:Y:S11]  /*0250*/  FENCE.VIEW.ASYNC.S ;  /* 0x00000000000073c6 */ /* 0x000e360000000000 */
[----:B0-----:R0:W1:Y:S01]  /*0260*/  SYNCS.EXCH.64 URZ, [UR8], UR4 ;  /* 0x00000004083f75b2 */ /* 0x0010620008000100 */
[----:B------:R0:W2:Y:S01]  /*0270*/  SYNCS.EXCH.64 URZ, [UR8+0xe0], UR6 ;  /* 0x0000e006083f75b2 */ /* 0x0000a20008000100 */
[----:B------:R0:W3:Y:S01]  /*0280*/  SYNCS.EXCH.64 URZ, [UR8+0x8], UR4 ;  /* 0x00000804083f75b2 */ /* 0x0000e20008000100 */
[----:B------:R0:W4:Y:S01]  /*0290*/  SYNCS.EXCH.64 URZ, [UR8+0xe8], UR6 ;  /* 0x0000e806083f75b2 */ /* 0x0001220008000100 */
[----:B------:R0:W0:Y:S01]  /*02a0*/  SYNCS.EXCH.64 URZ, [UR8+0x10], UR4 ;  /* 0x00001004083f75b2 */ /* 0x0000220008000100 */
        /* <DEDUP_REMOVED lines=51> */
[----:B-1234-:R-:W-:Y:S01]  /*05e0*/  NOP ;  /* 0x0000000000007918 */ /* 0x01efe20000000000 */
.L_x_3:
[----:B0-----:R-:W-:Y:S05]  /*05f0*/  BSYNC B0 ;  /* 0x0000000000007941 */ /* 0x001fea0003800000 */
.L_x_2:
[----:B------:R-:W0:Y:S01]  /*0600*/  SHFL.IDX PT, R6, R0, RZ, 0x1f ;  /* 0x00001fff00067589 */ /* 0x000e2200000e0000 */
[----:B------:R-:W-:Y:S01]  /*0610*/  ELECT P0, URZ, PT ;  /* 0x00000000003f782f */ /* 0x000fe20003800000 */
[----:B------:R-:W-:Y:S01]  /*0620*/  NOP ;  /* 0x0000000000007918 */ /* 0x000fe20000000000 */
[----:B------:R-:W-:Y:S01]  /*0630*/  ELECT P1, URZ, PT ;  /* 0x00000000003f782f */ /* 0x000fe20003820000 */
[----:B------:R-:W1:Y:S01]  /*0640*/  SHFL.IDX PT, R3, R0, RZ, 0x1f ;  /* 0x00001fff00037589 */ /* 0x000e6200000e0000 */
[----:B------:R-:W-:Y:S01]  /*0650*/  UMOV UR4, 0x20 ;  /* 0x0000002000047882 */ /* 0x000fe20000000000 */
[----:B------:R-:W-:Y:S01]  /*0660*/  UMOV UR11, 0x80 ;  /* 0x00000080000b7882 */ /* 0x000fe20000000000 */
[----:B------:R-:W-:Y:S01]  /*0670*/  NOP ;  /* 0x0000000000007918 */ /* 0x000fe20000000000 */
[C---:B------:R-:W-:Y:S01]  /*0680*/  VIADD R33, R8.reuse, 0xffffffff ;  /* 0xffffffff08217836 */ /* 0x040fe20000000000 */
[----:B------:R-:W2:Y:S01]  /*0690*/  SHFL.IDX PT, R5, R5, RZ, 0x1f ;  /* 0x00001fff05057589 */ /* 0x000ea200000e0000 */
[----:B------:R-:W-:Y:S01]  /*06a0*/  ULDC.64 UR36, c[0x0][0x208] ;  /* 0x0000820000247ab9 */ /* 0x000fe20000000a00 */
[----:B------:R-:W-:-:S02]  /*06b0*/  ISETP.NE.AND P2, PT, R8, RZ, PT ;  /* 0x000000ff0800720c */ /* 0x000fc40003f45270 */
[----:B------:R-:W-:Y:S02]  /*06c0*/  ISETP.GE.U32.AND P3, PT, R33, 0x2, PT ;  /* 0x000000022100780c */ /* 0x000fe40003f66070 */
[----:B0-----:R-:W-:Y:S02]  /*06d0*/  ISETP.NE.OR P0, PT, R6, RZ, !P0 ;  /* 0x000000ff0600720c */ /* 0x001fe40004705670 */
[----:B-1----:R-:W-:Y:S02]  /*06e0*/  ISETP.NE.OR P1, PT, R3, RZ, !P1 ;  /* 0x000000ff0300720c */ /* 0x002fe40004f25670 */
[----:B------:R-:W-:-:S04]  /*06f0*/  SHF.R.S32.HI R3, RZ, 0x1f, R2 ;  /* 0x0000001fff037819 */ /* 0x000fc80000011402 */
[----:B------:R-:W-:-:S05]  /*0700*/  LEA.HI R3, R3, R2, RZ, 0x2 ;  /* 0x0000000203037211 */ /* 0x000fca00078f10ff */
[----:B------:R-:W-:Y:S01]  /*0710*/  VOTEU.ALL UP0, P0 ;  /* 0x00000000003f7886 */ /* 0x000fe20000000000 */
[----:B------:R-:W-:Y:S01]  /*0720*/  LOP3.LUT R3, R3, 0xfffffffc, RZ, 0xc0, !PT ;  /* 0xfffffffc03037812 */ /* 0x000fe200078ec0ff */
[----:B------:R-:W-:-:S03]  /*0730*/  VOTEU.ALL UP1, P1 ;  /* 0x00000000003f7886 */ /* 0x000fc60000820000 */
[----:B------:R-:W0:Y:S01]  /*0740*/  @!UP0 S2UR UR7, SR_CgaCtaId ;  /* 0x00000000000789c3 */ /* 0x000e220000008800 */
[----:B------:R-:W-:Y:S01]  /*0750*/  @!UP0 UMOV UR6, 0x400 ;  /* 0x0000040000068882 */ /* 0x000fe20000000000 */
[----:B------:R-:W-:-:S04]  /*0760*/  @!UP0 UIADD3 UR4, -UR4, 0x100000, URZ ;  /* 0x0010000004048890 */ /* 0x000fc8000fffe13f */
[----:B------:R-:W-:Y:S02]  /*0770*/  @!UP0 USHF.L.U32 UR5, UR4, 0xb, URZ ;  /* 0x0000000b04058899 */ /* 0x000fe4000800063f */
[----:B------:R-:W-:Y:S01]  /*0780*/  @!UP0 USHF.L.U32 UR4, UR4, 0x1, URZ ;  /* 0x0000000104048899 */ /* 0x000fe2000800063f */
[----:B------:R-:W-:Y:S01]  /*0790*/  IMAD.IADD R0, R2, 0x1, -R3 ;  /* 0x0000000102007824 */ /* 0x000fe200078e0a03 */
[----:B------:R-:W-:Y:S01]  /*07a0*/  @!UP1 UMOV UR9, 0x400 ;  /* 0x0000040000099882 */ /* 0x000fe20000000000 */
[----:B------:R-:W-:Y:S01]  /*07b0*/  VOTEU.ALL UP2, P1 ;  /* 0x00000000003f7886 */ /* 0x000fe20000840000 */
[----:B------:R-:W-:Y:S01]  /*07c0*/  VOTEU.ALL UP3, P1 ;  /* 0x00000000003f7886 */ /* 0x000fe20000860000 */
[----:B------:R-:W-:Y:S01]  /*07d0*/  VOTEU.ALL UP4, P1 ;  /* 0x00000000003f7886 */ /* 0x000fe20000880000 */
[----:B------:R-:W1:Y:S01]  /*07e0*/  @!UP1 S2UR UR10, SR_CgaCtaId ;  /* 0x00000000000a99c3 */ /* 0x000e620000008800 */
[----:B------:R-:W-:Y:S01]  /*07f0*/  VOTEU.ALL UP5, P1 ;  /* 0x00000000003f7886 */ /* 0x000fe200008a0000 */
[----:B------:R-:W-:-:S04]  /*0800*/  SHF.R.S32.HI R3, RZ, 0x1f, R4 ;  /* 0x0000001fff037819 */ /* 0x000fc80000011404 */
[----:B------:R-:W-:-:S04]  /*0810*/  LEA.HI R3, R3, R4, RZ, 0x7 ;  /* 0x0000000403037211 */ /* 0x000fc800078f38ff */
[----:B------:R-:W-:-:S05]  /*0820*/  LOP3.LUT R3, R3, 0xffffff80, RZ, 0xc0, !PT ;  /* 0xffffff8003037812 */ /* 0x000fca00078ec0ff */
[----:B------:R-:W-:Y:S01]  /*0830*/  IMAD.IADD R3, R4, 0x1, -R3 ;  /* 0x0000000104037824 */ /* 0x000fe200078e0a03 */
[----:B0-----:R-:W-:Y:S02]  /*0840*/  @!UP0 ULEA UR8, UR7, UR6, 0x18 ;  /* 0x0000000607088291 */ /* 0x001fe4000f8ec03f */
[----:B------:R-:W-:-:S04]  /*0850*/  @!UP1 UIADD3 UR6, -UR11, 0x100000, URZ ;  /* 0x001000000b069890 */ /* 0x000fc8000fffe13f */
[----:B------:R-:W-:Y:S02]  /*0860*/  @!UP1 USHF.L.U32 UR7, UR6, 0xb, URZ ;  /* 0x0000000b06079899 */ /* 0x000fe4000800063f */
[----:B------:R-:W-:Y:S01]  /*0870*/  @!UP1 USHF.L.U32 UR6, UR6, 0x1, URZ ;  /* 0x0000000106069899 */ /* 0x000fe2000800063f */
[----:B------:R-:W-:Y:S01]  /*0880*/  VOTEU.ALL UP0, P0 ;  /* 0x00000000003f7886 */ /* 0x000fe20000000000 */
[----:B-1----:R-:W-:Y:S01]  /*0890*/  @!UP1 ULEA UR9, UR10, UR9, 0x18 ;  /* 0x000000090a099291 */ /* 0x002fe2000f8ec03f */
[----:B------:R-:W-:Y:S02]  /*08a0*/  VOTEU.ALL UP1, P0 ;  /* 0x00000000003f7886 */ /* 0x000fe40000020000 */
[----:B------:R-:W-:Y:S01]  /*08b0*/  ULDC.64 UR10, c[0x0][0x598] ;  /* 0x00016600000a7ab9 */ /* 0x000fe20000000a00 */
[----:B------:R-:W-:Y:S01]  /*08c0*/  ISETP.NE.AND P0, PT, R0, 0x3, PT ;  /* 0x000000030000780c */ /* 0x000fe20003f05270 */
[----:B------:R-:W0:Y:S02]  /*08d0*/  FENCE.VIEW.ASYNC.S ;  /* 0x00000000000073c6 */ /* 0x000e240000000000 */
[----:B0-----:R0:W1:Y:S01]  /*08e0*/  @!UP0 SYNCS.EXCH.64 URZ, [UR8+0x1f0], UR4 ;  /* 0x0001f004083f85b2 */ /* 0x0010620008000100 */
[----:B------:R-:W-:-:S02]  /*08f0*/  ISETP.NE.U32.AND P1, PT, RZ, UR10, PT ;  /* 0x0000000aff007c0c */ /* 0x000fc4000bf25070 */
[----:B------:R-:W-:Y:S02]  /*0900*/  ISETP.EQ.OR P0, PT, R0, RZ, !P0 ;  /* 0x000000ff0000720c */ /* 0x000fe40004702670 */
[----:B------:R-:W-:Y:S02]  /*0910*/  ISETP.NE.AND.EX P1, PT, RZ, UR11, PT, P1 ;  /* 0x0000000bff007c0c */ /* 0x000fe4000bf25310 */
[----:B------:R-:W-:-:S04]  /*0920*/  ISETP.EQ.AND P0, PT, R8, RZ, P0 ;  /* 0x000000ff0800720c */ /* 0x000fc80000702270 */
[----:B------:R-:W-:-:S04]  /*0930*/  SEL R16, RZ, 0x1, !P0 ;  /* 0x00000001ff107807 */ /* 0x000fc80004000000 */
[----:B------:R-:W-:Y:S01]  /*0940*/  SEL R16, R16, 0x2, P3 ;  /* 0x0000000210107807 */ /* 0x000fe20001800000 */
[----:B------:R0:W1:Y:S01]  /*0950*/  @!UP1 SYNCS.EXCH.64 URZ, [UR8+0x1f8], UR4 ;  /* 0x0001f804083f95b2 */ /* 0x0000620008000100 */
[----:B------:R-:W-:Y:S01]  /*0960*/  NOP ;  /* 0x0000000000007918 */ /* 0x000fe20000000000 */
[----:B------:R0:W1:Y:S01]  /*0970*/  @!UP2 SYNCS.EXCH.64 URZ, [UR9+0x1d0], UR6 ;  /* 0x0001d006093fa5b2 */ /* 0x0000620008000100 */
[----:B------:R0:W1:Y:S01]  /*0980*/  @!UP3 SYNCS.EXCH.64 URZ, [UR9+0x1d8], UR6 ;  /* 0x0001d806093fb5b2 */ /* 0x0000620008000100 */
[----:B------:R0:W1:Y:S01]  /*0990*/  @!UP4 SYNCS.EXCH.64 URZ, [UR9+0x1e0], UR6 ;  /* 0x0001e006093fc5b2 */ /* 0x0000620008000100 */
[----:B------:R0:W1:Y:S01]  /*09a0*/  @!UP5 SYNCS.EXCH.64 URZ, [UR9+0x1e8], UR6 ;  /* 0x0001e806093fd5b2 */ /* 0x0000620008000100 */
[----:B------:R-:W-:Y:S01]  /*09b0*/  NOP ;  /* 0x0000000000007918 */ /* 0x000fe20000000000 */
[----:B-1----:R-:W-:Y:S06]  /*09c0*/  BAR.SYNC.DEFER_BLOCKING 0x0 ;  /* 0x0000000000007b1d */ /* 0x002fec0000010000 */
[----:B0-2---:R-:W-:Y:S05]  /*09d0*/  @!P1 BRA `(.L_x_4) ;  /* 0x00000000001c9947 */ /* 0x005fea0003800000 */
[----:B------:R-:W0:Y:S02]  /*09e0*/  LDC.64 R6, c[0x0][0x598] ;  /* 0x00016600ff067b82 */ /* 0x000e240000000a00 */
[----:B0-----:R-:W2:Y:S02]  /*09f0*/  LDG.E.64 R6, desc[UR36][R6.64] ;  /* 0x0000002406067981 */ /* 0x001ea4000c1e1b00 */
[----:B--2---:R-:W-:-:S04]  /*0a00*/  ISETP.NE.U32.AND P0, PT, R6, RZ, PT ;  /* 0x000000ff0600720c */ /* 0x004fc80003f05070 */
[----:B------:R-:W-:-:S13]  /*0a10*/  ISETP.NE.AND.EX P0, PT, R7, RZ, PT, P0 ;  /* 0x000000ff0700720c */ /* 0x000fda0003f05300 */
[----:B------:R-:W-:Y:S05]  /*0a20*/  @!P0 BRA `(.L_x_4) ;  /* 0x0000000000088947 */ /* 0x000fea0003800000 */
[----:B------:R1:W5:Y:S01]  /*0a30*/  LD.E R120, desc[UR36][R6.64] ;  /* 0x0000002406787980 */ /* 0x000362000c101900 */
[----:B------:R-:W-:Y:S05]  /*0a40*/  BRA `(.L_x_5) ;  /* 0x0000000000247947 */ /* 0x000fea0003800000 */
.L_x_4:
[----:B------:R-:W-:Y:S02]  /*0a50*/  ULDC.64 UR4, c[0x0][0x588] ;  /* 0x0001620000047ab9 */ /* 0x000fe40000000a00 */
[----:B------:R-:W-:-:S04]  /*0a60*/  ISETP.NE.U32.AND P0, PT, RZ, UR4, PT ;  /* 0x00000004ff007c0c */ /* 0x000fc8000bf05070 */
[----:B------:R-:W-:-:S13]  /*0a70*/  ISETP.NE.AND.EX P0, PT, RZ, UR5, PT, P0 ;  /* 0x00000005ff007c0c */ /* 0x000fda000bf05300 */
[----:B------:R-:W-:Y:S05]  /*0a80*/  @!P0 BRA `(.L_x_6) ;  /* 0x00000000000c8947 */ /* 0x000fea0003800000 */
[----:B------:R-:W0:Y:S02]  /*0a90*/  LDC.64 R120, c[0x0][0x588] ;  /* 0x00016200ff787b82 */ /* 0x000e240000000a00 */
[----:B0-----:R0:W5:Y:S01]  /*0aa0*/  LDG.E R120, desc[UR36][R120.64] ;  /* 0x0000002478787981 */ /* 0x001162000c1e1900 */
[----:B------:R-:W-:Y:S05]  /*0ab0*/  BRA `(.L_x_5) ;  /* 0x0000000000087947 */ /* 0x000fea0003800000 */
.L_x_6:
[----:B------:R-:W-:Y:S02]  /*0ac0*/  ULDC UR4, c[0x0][0x580] ;  /* 0x0001600000047ab9 */ /* 0x000fe40000000800 */
[----:B------:R-:W-:-:S07]  /*0ad0*/  IMAD.U32 R120, RZ, RZ, UR4 ;  /* 0x00000004ff787e24 */ /* 0x000fce000f8e00ff */
.L_x_5:
[----:B------:R-:W-:Y:S02]  /*0ae0*/  ULDC.64 UR4, c[0x0][0x5a0] ;  /* 0x0001680000047ab9 */ /* 0x000fe40000000a00 */
[----:B------:R-:W-:-:S04]  /*0af0*/  ISETP.NE.U32.AND P0, PT, RZ, UR4, PT ;  /* 0x00000004ff007c0c */ /* 0x000fc8000bf05070 */
[----:B------:R-:W-:-:S13]  /*0b00*/  ISETP.NE.AND.EX P0, PT, RZ, UR5, PT, P0 ;  /* 0x00000005ff007c0c */ /* 0x000fda000bf05300 */
[----:B------:R-:W-:Y:S05]  /*0b10*/  @!P0 BRA `(.L_x_7) ;  /* 0x00000000001c8947 */ /* 0x000fea0003800000 */
[----:B-1----:R-:W1:Y:S02]  /*0b20*/  LDC.64 R6, c[0x0][0x5a0] ;  /* 0x00016800ff067b82 */ /* 0x002e640000000a00 */
[----:B-1----:R-:W2:Y:S02]  /*0b30*/  LDG.E.64 R6, desc[UR36][R6.64] ;  /* 0x0000002406067981 */ /* 0x002ea4000c1e1b00 */
[----:B--2---:R-:W-:-:S04]  /*0b40*/  ISETP.NE.U32.AND P0, PT, R6, RZ, PT ;  /* 0x000000ff0600720c */ /* 0x004fc80003f05070 */
[----:B------:R-:W-:-:S13]  /*0b50*/  ISETP.NE.AND.EX P0, PT, R7, RZ, PT, P0 ;  /* 0x000000ff0700720c */ /* 0x000fda0003f05300 */
[----:B------:R-:W-:Y:S05]  /*0b60*/  @!P0 BRA `(.L_x_7) ;  /* 0x0000000000088947 */ /* 0x000fea0003800000 */
[----:B0-----:R2:W5:Y:S01]  /*0b70*/  LD.E R121, desc[UR36][R6.64] ;  /* 0x0000002406797980 */ /* 0x001562000c101900 */
[----:B------:R-:W-:Y:S05]  /*0b80*/  BRA `(.L_x_8) ;  /* 0x0000000000247947 */ /* 0x000fea0003800000 */
.L_x_7:
[----:B------:R-:W-:Y:S02]  /*0b90*/  ULDC.64 UR4, c[0x0][0x590] ;  /* 0x0001640000047ab9 */ /* 0x000fe40000000a00 */
[----:B------:R-:W-:-:S04]  /*0ba0*/  ISETP.NE.U32.AND P0, PT, RZ, UR4, PT ;  /* 0x00000004ff007c0c */ /* 0x000fc8000bf05070 */
[----:B------:R-:W-:-:S13]  /*0bb0*/  ISETP.NE.AND.EX P0, PT, RZ, UR5, PT, P0 ;  /* 0x00000005ff007c0c */ /* 0x000fda000bf05300 */
[----:B------:R-:W-:Y:S05]  /*0bc0*/  @!P0 BRA `(.L_x_9) ;  /* 0x00000000000c8947 */ /* 0x000fea0003800000 */
[----:B-1----:R-:W0:Y:S02]  /*0bd0*/  LDC.64 R6, c[0x0][0x590] ;  /* 0x00016400ff067b82 */ /* 0x002e240000000a00 */
[----:B0-----:R0:W5:Y:S01]  /*0be0*/  LDG.E R121, desc[UR36][R6.64] ;  /* 0x0000002406797981 */ /* 0x001162000c1e1900 */
[----:B------:R-:W-:Y:S05]  /*0bf0*/  BRA `(.L_x_8) ;  /* 0x0000000000087947 */ /* 0x000fea0003800000 */
.L_x_9:
[----:B------:R-:W-:Y:S02]  /*0c00*/  ULDC UR4, c[0x0][0x584] ;  /* 0x0001610000047ab9 */ /* 0x000fe40000000800 */
[----:B0-----:R-:W-:-:S07]  /*0c10*/  IMAD.U32 R121, RZ, RZ, UR4 ;  /* 0x00000004ff797e24 */ /* 0x001fce000f8e00ff */
.L_x_8:
[----:B------:R-:W3:Y:S01]  /*0c20*/  LDC R2, c[0x0][0x65c] ;  /* 0x00019700ff027b82 */ /* 0x000ee20000000800 */
[----:B------:R-:W4:Y:S01]  /*0c30*/  S2R R14, SR_CTAID.Y ;  /* 0x00000000000e7919 */ /* 0x000f220000002600 */
[----:B------:R-:W-:Y:S01]  /*0c40*/  ULDC UR6, c[0x0][0x28c] ;  /* 0x0000a30000067ab9 */ /* 0x000fe20000000800 */
[----:B------:R-:W-:Y:S01]  /*0c50*/  ISETP.NE.AND P0, PT, R8, 0x2, PT ;  /* 0x000000020800780c */ /* 0x000fe20003f05270 */
[----:B------:R-:W-:Y:S01]  /*0c60*/  UIADD3 UR6, UR6, 0xf, URZ ;  /* 0x0000000f06067890 */ /* 0x000fe2000fffe03f */
[----:B012---:R-:W0:Y:S01]  /*0c70*/  S2R R6, SR_CTAID.X ;  /* 0x0000000000067919 */ /* 0x007e220000002500 */
[----:B------:R-:W-:Y:S01]  /*0c80*/  IMAD.MOV.U32 R7, RZ, RZ, RZ ;  /* 0x000000ffff077224 */ /* 0x000fe200078e00ff */
[----:B------:R-:W-:Y:S01]  /*0c90*/  UMOV UR39, URZ ;  /* 0x0000003f00277c82 */ /* 0x000fe20008000000 */
[----:B------:R-:W-:Y:S01]  /*0ca0*/  USHF.R.S32.HI UR7, URZ, 0x1f, UR6 ;  /* 0x0000001f3f077899 */ /* 0x000fe20008011406 */
[----:B------:R-:W-:Y:S01]  /*0cb0*/  UMOV UR38, URZ ;  /* 0x0000003f00267c82 */ /* 0x000fe20008000000 */
[----:B------:R-:W-:-:S02]  /*0cc0*/  ULDC.64 UR8, c[0x0][0x650] ;  /* 0x0001940000087ab9 */ /* 0x000fc40000000a00 */
[----:B------:R-:W-:-:S04]  /*0cd0*/  ULEA.HI UR7, UR7, UR6, URZ, 0x4 ;  /* 0x0000000607077291 */ /* 0x000fc8000f8f203f */
[----:B------:R-:W-:Y:S01]  /*0ce0*/  USHF.R.S32.HI UR40, URZ, 0x4, UR7 ;  /* 0x000000043f287899 */ /* 0x000fe20008011407 */
[----:B---3--:R-:W-:-:S13]  /*0cf0*/  ISETP.NE.AND P1, PT, R2, 0x1, PT ;  /* 0x000000010200780c */ /* 0x008fda0003f25270 */
[----:B------:R-:W0:Y:S01]  /*0d00*/  @P1 LDC R19, c[0x0][0x10] ;  /* 0x00000400ff131b82 */ /* 0x000e220000000800 */
[----:B----4-:R-:W-:Y:S02]  /*0d10*/  @P1 IMAD.MOV.U32 R8, RZ, RZ, R14 ;  /* 0x000000ffff081224 */ /* 0x010fe400078e000e */
[----:B------:R-:W-:Y:S02]  /*0d20*/  @P1 IMAD.MOV.U32 R9, RZ, RZ, RZ ;  /* 0x000000ffff091224 */ /* 0x000fe400078e00ff */
[----:B------:R-:W-:-:S03]  /*0d30*/  @P1 IMAD.MOV.U32 R17, RZ, RZ, RZ ;  /* 0x000000ffff111224 */ /* 0x000fc600078e00ff */
[----:B------:R-:W1:Y:S01]  /*0d40*/  @!P1 LDC R11, c[0x0][0xc] ;  /* 0x00000300ff0b9b82 */ /* 0x000e620000000800 */
[----:B------:R-:W-:Y:S01]  /*0d50*/  ULDC UR4, c[0x0][0xc] ;  /* 0x0000030000047ab9 */ /* 0x000fe20000000800 */
[----:B------:R-:W-:Y:S02]  /*0d60*/  ULDC UR5, c[0x0][0x10] ;  /* 0x0000040000057ab9 */ /* 0x000fe40000000800 */
[----:B------:R-:W-:-:S04]  /*0d70*/  UIMAD.WIDE.U32 UR4, UR4, UR5, URZ ;  /* 0x00000005040472a5 */ /* 0x000fc8000f8e003f */
[----:B------:R-:W2:Y:S01]  /*0d80*/  LDC R2, c[0x0][0x14] ;  /* 0x00000500ff027b82 */ /* 0x000ea20000000800 */
[----:B0-----:R-:W-:-:S04]  /*0d90*/  @P1 IMAD.WIDE.U32 R18, R6, R19, R8 ;  /* 0x0000001306121225 */ /* 0x001fc800078e0008 */
[----:B------:R-:W-:Y:S02]  /*0da0*/  @P1 IMAD.IADD R17, R19, 0x1, R17 ;  /* 0x0000000113111824 */ /* 0x000fe400078e0211 */
[----:B-1----:R-:W-:-:S04]  /*0db0*/  @!P1 IMAD.WIDE.U32 R8, R11, R14, R6 ;  /* 0x0000000e0b089225 */ /* 0x002fc800078e0006 */
[----:B------:R-:W-:Y:S02]  /*0dc0*/  @!P1 IMAD.MOV.U32 R18, RZ, RZ, R8 ;  /* 0x000000ffff129224 */ /* 0x000fe400078e0008 */
[----:B------:R-:W-:Y:S02]  /*0dd0*/  @!P1 IMAD.MOV.U32 R17, RZ, RZ, R9 ;  /* 0x000000ffff119224 */ /* 0x000fe400078e0009 */
[----:B--2---:R-:W-:-:S04]  /*0de0*/  IMAD.WIDE.U32 R12, R2, UR4, RZ ;  /* 0x00000004020c7c25 */ /* 0x004fc8000f8e00ff */
[----:B------:R-:W-:Y:S01]  /*0df0*/  IMAD R23, R2, UR5, RZ ;  /* 0x0000000502177c24 */ /* 0x000fe2000f8e02ff */
[----:B------:R0:W-:Y:S03]  /*0e00*/  STL.64 [R1], R12 ;  /* 0x0000000c01007387 */ /* 0x0001e60000100a00 */
[----:B------:R-:W-:Y:S01]  /*0e10*/  IMAD.IADD R23, R13, 0x1, R23 ;  /* 0x000000010d177824 */ /* 0x000fe200078e0217 */
[----:B------:R-:W-:Y:S06]  /*0e20*/  @P0 BRA `(.L_x_10) ;  /* 0x0000000000200947 */ /* 0x000fec0003800000 */
[----:B------:R-:W-:Y:S01]  /*0e30*/  UISETP.GE.U32.AND UP0, UPT, UR40, 0x1c, UPT ;  /* 0x0000001c2800788c */ /* 0x000fe2000bf06070 */
[----:B------:R-:W-:Y:S01]  /*0e40*/  IADD3 R18, P0, R18, R12, RZ ;  /* 0x0000000c12127210 */ /* 0x000fe20007f1e0ff */
[----:B------:R-:W-:Y:S01]  /*0e50*/  USHF.R.U32.HI UR4, URZ, 0x2, UR40 ;  /* 0x000000023f047899 */ /* 0x000fe20008011628 */
[----:B------:R-:W-:-:S03]  /*0e60*/  UMOV UR38, URZ ;  /* 0x0000003f00267c82 */ /* 0x000fc60008000000 */
[----:B------:R-:W-:Y:S01]  /*0e70*/  UIMAD.WIDE.U32 UR4, UR4, 0x24924925, URZ ;  /* 0x24924925040478a5 */ /* 0x000fe2000f8e003f */
[----:B------:R-:W-:-:S03]  /*0e80*/  IMAD.X R17, R23, 0x1, R17, P0 ;  /* 0x0000000117117824 */ /* 0x000fc600000e0611 */
[----:B------:R-:W-:Y:S02]  /*0e90*/  UIMAD UR39, UR5, -0x1c, UR40 ;  /* 0xffffffe4052778a4 */ /* 0x000fe4000f8e0228 */
[----:B------:R-:W-:-:S12]  /*0ea0*/  @UP0 ULOP3.LUT UR38, UR5, 0x1, URZ, 0xc0, !UPT ;  /* 0x0000000105260892 */ /* 0x000fd8000f8ec03f */
.L_x_10:
[----:B------:R-:W-:Y:S01]  /*0eb0*/  ISETP.GE.U32.AND P0, PT, R18, UR8, PT ;  /* 0x0000000812007c0c */ /* 0x000fe2000bf06070 */
[----:B------:R-:W-:Y:S01]  /*0ec0*/  IMAD.MOV.U32 R19, RZ, RZ, -0x1 ;  /* 0xffffffffff137424 */ /* 0x000fe200078e00ff */
[----:B------:R-:W-:Y:S01]  /*0ed0*/  PRMT R8, RZ, 0x7610, R8 ;  /* 0x00007610ff087816 */ /* 0x000fe20000000008 */
[----:B------:R-:W-:Y:S01]  /*0ee0*/  IMAD.MOV.U32 R22, RZ, RZ, -0x1 ;  /* 0xffffffffff167424 */ /* 0x000fe200078e00ff */
[----:B------:R-:W-:Y:S01]  /*0ef0*/  ISETP.GE.U32.AND.EX P0, PT, R17, UR9, PT, P0 ;  /* 0x0000000911007c0c */ /* 0x000fe2000bf06100 */
[----:B------:R-:W-:-:S12]  /*0f00*/  IMAD.MOV.U32 R2, RZ, RZ, -0x1 ;  /* 0xffffffffff027424 */ /* 0x000fd800078e00ff */
[----:B------:R-:W-:Y:S05]  /*0f10*/  @P0 BRA `(.L_x_11) ;  /* 0x00000004005c0947 */ /* 0x000fea0003800000 */
[----:B------:R-:W1:Y:S01]  /*0f20*/  LDC.64 R20, c[0x0][0x628] ;  /* 0x00018a00ff147b82 */ /* 0x000e620000000a00 */
[----:B------:R-:W-:Y:S02]  /*0f30*/  IMAD.MOV.U32 R8, RZ, RZ, R18 ;  /* 0x000000ffff087224 */ /* 0x000fe400078e0012 */
[----:B------:R-:W-:-:S05]  /*0f40*/  IMAD.MOV.U32 R9, RZ, RZ, R17 ;  /* 0x000000ffff097224 */ /* 0x000fca00078e0011 */
[----:B------:R-:W2:Y:S08]  /*0f50*/  LDC R2, c[0x0][0x630] ;  /* 0x00018c00ff027b82 */ /* 0x000eb00000000800 */
[----:B------:R-:W3:Y:S01]  /*0f60*/  LDC.64 R24, c[0x0][0x620] ;  /* 0x00018800ff187b82 */ /* 0x000ee20000000a00 */
[----:B-1----:R-:W-:-:S04]  /*0f70*/  ISETP.NE.U32.AND P0, PT, R20, RZ, PT ;  /* 0x000000ff1400720c */ /* 0x002fc80003f05070 */
[----:B------:R-:W-:-:S13]  /*0f80*/  ISETP.NE.AND.EX P0, PT, R21, RZ, PT, P0 ;  /* 0x000000ff1500720c */ /* 0x000fda0003f05300 */
[----:B--23--:R-:W-:Y:S05]  /*0f90*/  @!P0 BRA `(.L_x_12) ;  /* 0x0000000000288947 */ /* 0x00cfea0003800000 */
[----:B0-----:R-:W0:Y:S02]  /*0fa0*/  LDC R13, c[0x0][0x634] ;  /* 0x00018d00ff0d7b82 */ /* 0x001e240000000800 */
[----:B0-----:R-:W-:-:S05]  /*0fb0*/  IADD3 R13, P0, R18, R13, RZ ;  /* 0x0000000d120d7210 */ /* 0x001fca0007f1e0ff */
[----:B------:R-:W-:-:S04]  /*0fc0*/  IMAD.X R15, RZ, RZ, R17, P0 ;  /* 0x000000ffff0f7224 */ /* 0x000fc800000e0611 */
[----:B------:R-:W-:-:S04]  /*0fd0*/  IMAD.WIDE.U32 R8, R15, R20, RZ ;  /* 0x000000140f087225 */ /* 0x000fc800078e00ff */
[----:B------:R-:W-:-:S04]  /*0fe0*/  IMAD.WIDE.U32 R10, P0, R13, R21, R8 ;  /* 0x000000150d0a7225 */ /* 0x000fc80007800008 */
[----:B------:R-:W-:-:S04]  /*0ff0*/  IMAD.WIDE.U32 R8, R13, R20, RZ ;  /* 0x000000140d087225 */ /* 0x000fc800078e00ff */
[----:B------:R-:W-:Y:S01]  /*1000*/  IMAD.X R13, RZ, RZ, RZ, P0 ;  /* 0x000000ffff0d7224 */ /* 0x000fe200000e06ff */
[----:B------:R-:W-:Y:S01]  /*1010*/  IADD3 RZ, P0, R9, R10, RZ ;  /* 0x0000000a09ff7210 */ /* 0x000fe20007f1e0ff */
[----:B------:R-:W-:-:S04]  /*1020*/  IMAD.MOV.U32 R12, RZ, RZ, R11 ;  /* 0x000000ffff0c7224 */ /* 0x000fc800078e000b */
[----:B------:R-:W-:-:S08]  /*1030*/  IMAD.WIDE.U32.X R8, R15, R21, R12, P0 ;  /* 0x000000150f087225 */ /* 0x000fd000000e040c */
.L_x_12:
[-CC-:B------:R-:W-:Y:S01]  /*1040*/  SHF.R.U64 R31, R8, R2.reuse, R9.reuse ;  /* 0x00000002081f7219 */ /* 0x180fe20000001209 */
[----:B0-----:R-:W0:Y:S01]  /*1050*/  LDC R12, c[0x0][0x618] ;  /* 0x00018600ff0c7b82 */ /* 0x001e220000000800 */
[----:B------:R-:W-:Y:S01]  /*1060*/  SHF.R.U32.HI R7, RZ, R2, R9 ;  /* 0x00000002ff077219 */ /* 0x000fe20000011609 */
[----:B------:R-:W-:Y:S01]  /*1070*/  ULDC UR4, c[0x0][0x150] ;  /* 0x0000540000047ab9 */ /* 0x000fe20000000800 */
[----:B------:R-:W-:Y:S01]  /*1080*/  IADD3 R11, P0, RZ, -R31, RZ ;  /* 0x8000001fff0b7210 */ /* 0x000fe20007f1e0ff */
[----:B------:R-:W-:Y:S01]  /*1090*/  IMAD.MOV.U32 R19, RZ, RZ, R17 ;  /* 0x000000ffff137224 */ /* 0x000fe200078e0011 */
[----:B------:R-:W-:-:S03]  /*10a0*/  I2FP.F32.U32 R2, R6 ;  /* 0x0000000600027245 */ /* 0x000fc60000201000 */
[----:B------:R-:W1:Y:S01]  /*10b0*/  LDC.64 R26, c[0x0][0x640] ;  /* 0x00019000ff1a7b82 */ /* 0x000e620000000a00 */
[----:B------:R-:W-:Y:S02]  /*10c0*/  IMAD.X R13, RZ, RZ, ~R7, P0 ;  /* 0x000000ffff0d7224 */ /* 0x000fe400000e0e07 */
[----:B------:R-:W-:Y:S01]  /*10d0*/  FMUL R2, R2, UR4 ;  /* 0x0000000402027c20 */ /* 0x000fe20008400000 */
[----:B------:R-:W-:Y:S01]  /*10e0*/  IMAD.WIDE.U32 R8, R11, R24, R18 ;  /* 0x000000180b087225 */ /* 0x000fe200078e0012 */
[----:B------:R-:W-:-:S03]  /*10f0*/  ULDC UR4, c[0x0][0x154] ;  /* 0x0000550000047ab9 */ /* 0x000fc60000000800 */
[----:B------:R-:W-:Y:S01]  /*1100*/  IMAD R10, R13, R24, RZ ;  /* 0x000000180d0a7224 */ /* 0x000fe200078e02ff */
[----:B------:R-:W2:Y:S01]  /*1110*/  LDC R7, c[0x0][0x144] ;  /* 0x00005100ff077b82 */ /* 0x000ea20000000800 */
[----:B------:R-:W3:Y:S02]  /*1120*/  F2I.U32.TRUNC.NTZ R2, R2 ;  /* 0x0000000200027305 */ /* 0x000ee4000020f000 */
[----:B------:R-:W-:-:S04]  /*1130*/  IMAD R11, R11, R25, R10 ;  /* 0x000000190b0b7224 */ /* 0x000fc800078e020a */
[----:B------:R-:W-:Y:S01]  /*1140*/  IMAD.IADD R9, R9, 0x1, R11 ;  /* 0x0000000109097824 */ /* 0x000fe200078e020b */
[----:B------:R-:W4:Y:S01]  /*1150*/  LDC R22, c[0x0][0x608] ;  /* 0x00018200ff167b82 */ /* 0x000f220000000800 */
[----:B------:R-:W-:-:S03]  /*1160*/  IMAD.MOV.U32 R11, RZ, RZ, -0x1 ;  /* 0xffffffffff0b7424 */ /* 0x000fc600078e00ff */
[--C-:B0-----:R-:W-:Y:S02]  /*1170*/  SHF.R.U64 R20, R8, R12, R9.reuse ;  /* 0x0000000c08147219 */ /* 0x101fe40000001209 */
[----:B------:R-:W-:Y:S02]  /*1180*/  I2FP.F32.U32 R8, R14 ;  /* 0x0000000e00087245 */ /* 0x000fe40000201000 */
[----:B------:R-:W0:Y:S01]  /*1190*/  LDC R24, c[0x0][0x658] ;  /* 0x00019600ff187b82 */ /* 0x000e220000000800 */
[----:B-1----:R-:W-:Y:S01]  /*11a0*/  ISETP.NE.U32.AND P0, PT, R26, RZ, PT ;  /* 0x000000ff1a00720c */ /* 0x002fe20003f05070 */
[----:B---3--:R-:W-:Y:S02]  /*11b0*/  IMAD.MOV R10, RZ, RZ, -R2 ;  /* 0x000000ffff0a7224 */ /* 0x008fe400078e0a02 */
[----:B------:R-:W-:Y:S01]  /*11c0*/  FMUL R8, R8, UR4 ;  /* 0x0000000408087c20 */ /* 0x000fe20008400000 */
[----:B------:R-:W-:Y:S02]  /*11d0*/  SHF.R.U32.HI R9, RZ, R12, R9 ;  /* 0x0000000cff097219 */ /* 0x000fe40000011609 */
[----:B------:R-:W-:Y:S01]  /*11e0*/  ISETP.NE.AND.EX P0, PT, R27, RZ, PT, P0 ;  /* 0x000000ff1b00720c */ /* 0x000fe20003f05300 */
[----:B------:R1:W3:Y:S01]  /*11f0*/  F2I.U32.TRUNC.NTZ R15, R8 ;  /* 0x00000008000f7305 */ /* 0x0002e2000020f000 */
[----:B------:R-:W1:Y:S01]  /*1200*/  LDC R19, c[0x0][0x148] ;  /* 0x00005200ff137b82 */ /* 0x000e620000000800 */
[----:B--2---:R-:W-:-:S07]  /*1210*/  IMAD R2, R7, R10, R6 ;  /* 0x0000000a07027224 */ /* 0x004fce00078e0206 */
[----:B------:R-:W2:Y:S01]  /*1220*/  LDC R25, c[0x0][0x600] ;  /* 0x00018000ff197b82 */ /* 0x000ea20000000800 */
[-CC-:B----4-:R-:W-:Y:S02]  /*1230*/  SHF.R.U64 R32, R20, R22.reuse, R9.reuse ;  /* 0x0000001614207219 */ /* 0x190fe40000001209 */
[----:B------:R-:W-:Y:S01]  /*1240*/  SHF.R.U32.HI R7, RZ, R22, R9 ;  /* 0x00000016ff077219 */ /* 0x000fe20000011609 */
[----:B------:R-:W-:-:S04]  /*1250*/  IMAD.MOV.U32 R9, RZ, RZ, 0x1 ;  /* 0x00000001ff097424 */ /* 0x000fc800078e00ff */
[----:B------:R-:W4:Y:S01]  /*1260*/  LDC R28, c[0x0][0x648] ;  /* 0x00019200ff1c7b82 */ /* 0x000f220000000800 */
[-C--:B0-----:R-:W-:Y:S02]  /*1270*/  SHF.L.U32 R6, R11, R24.reuse, RZ ;  /* 0x000000180b067219 */ /* 0x081fe400000006ff */
[--C-:B------:R-:W-:Y:S02]  /*1280*/  SHF.R.U64 R22, R32, R24, R7.reuse ;  /* 0x0000001820167219 */ /* 0x100fe40000001207 */
[----:B------:R-:W-:Y:S02]  /*1290*/  LOP3.LUT R13, RZ, R6, RZ, 0x33, !PT ;  /* 0x00000006ff0d7212 */ /* 0x000fe400078e33ff */
[-C--:B------:R-:W-:Y:S01]  /*12a0*/  SHF.R.U32.HI R7, RZ, R24.reuse, R7 ;  /* 0x00000018ff077219 */ /* 0x080fe20000011607 */
[----:B------:R-:W0:Y:S01]  /*12b0*/  LDC R29, c[0x0][0x638] ;  /* 0x00018e00ff1d7b82 */ /* 0x000e220000000800 */
[----:B------:R-:W-:Y:S01]  /*12c0*/  SHF.L.U32 R12, R9, R24, RZ ;  /* 0x00000018090c7219 */ /* 0x000fe200000006ff */
[----:B------:R-:W-:-:S06]  /*12d0*/  IMAD.MOV.U32 R6, RZ, RZ, R22 ;  /* 0x000000ffff067224 */ /* 0x000fcc00078e0016 */
[----:B------:R-:W0:Y:S01]  /*12e0*/  LDC R30, c[0x0][0x610] ;  /* 0x00018400ff1e7b82 */ /* 0x000e220000000800 */
[----:B-1-3--:R-:W-:Y:S05]  /*12f0*/  @!P0 BRA `(.L_x_13) ;  /* 0x0000000000288947 */ /* 0x00afea0003800000 */
[----:B------:R-:W1:Y:S02]  /*1300*/  LDC R11, c[0x0][0x64c] ;  /* 0x00019300ff0b7b82 */ /* 0x000e640000000800 */
[----:B-1----:R-:W-:-:S05]  /*1310*/  IADD3 R11, P0, R22, R11, RZ ;  /* 0x0000000b160b7210 */ /* 0x002fca0007f1e0ff */
        /* <DEDUP_REMOVED lines=8> */
.L_x_13:
[----:B----4-:R-:W-:Y:S01]  /*13a0*/  SHF.R.U64 R6, R6, R28, R7 ;  /* 0x0000001c06067219 */ /* 0x010fe20000001207 */
[----:B--2---:R-:W-:Y:S01]  /*13b0*/  VIADD R7, R25, 0xffffffff ;  /* 0xffffffff19077836 */ /* 0x004fe20000000000 */
[----:B------:R-:W-:Y:S01]  /*13c0*/  LOP3.LUT R13, R32, R13, RZ, 0xc0, !PT ;  /* 0x0000000d200d7212 */ /* 0x000fe200078ec0ff */
[----:B------:R-:W-:Y:S02]  /*13d0*/  IMAD.MOV R15, RZ, RZ, -R15 ;  /* 0x000000ffff0f7224 */ /* 0x000fe400078e0a0f */
[----:B------:R-:W-:Y:S01]  /*13e0*/  IMAD.MOV R8, RZ, RZ, -R6 ;  /* 0x000000ffff087224 */ /* 0x000fe200078e0a06 */
[----:B------:R-:W-:Y:S01]  /*13f0*/  LOP3.LUT R7, R20, R7, RZ, 0xc0, !PT ;  /* 0x0000000714077212 */ /* 0x000fe200078ec0ff */
[----:B------:R-:W-:Y:S02]  /*1400*/  IMAD R13, R12, R6, R13 ;  /* 0x000000060c0d7224 */ /* 0x000fe400078e020d */
[----:B------:R-:W-:Y:S02]  /*1410*/  @P1 IMAD R2, R19, R15, R14 ;  /* 0x0000000f13021224 */ /* 0x000fe400078e020e */
[----:B0-----:R-:W-:-:S02]  /*1420*/  IMAD R6, R8, R29, R22 ;  /* 0x0000001d08067224 */ /* 0x001fc400078e0216 */
[----:B------:R-:W-:Y:S02]  /*1430*/  IMAD R2, R13, R30, R2 ;  /* 0x0000001e0d027224 */ /* 0x000fe400078e0202 */
[----:B------:R-:W-:Y:S02]  /*1440*/  IMAD R19, R6, R25, R7 ;  /* 0x0000001906137224 */ /* 0x000fe400078e0207 */
[----:B------:R-:W-:-:S03]  /*1450*/  IMAD.MOV.U32 R8, RZ, RZ, 0x1 ;  /* 0x00000001ff087424 */ /* 0x000fc600078e00ff */
[----:B------:R-:W-:Y:S02]  /*1460*/  SEL R22, R19, R2, !P1 ;  /* 0x0000000213167207 */ /* 0x000fe40004800000 */
[----:B------:R-:W-:Y:S01]  /*1470*/  SEL R19, R2, R19, !P1 ;  /* 0x0000001302137207 */ /* 0x000fe20004800000 */
[----:B------:R-:W-:-:S07]  /*1480*/  IMAD.MOV.U32 R2, RZ, RZ, R31 ;  /* 0x000000ffff027224 */ /* 0x000fce00078e001f */
.L_x_11:
[----:B------:R-:W-:Y:S05]  /*1490*/  @!P2 BRA `(.L_x_14) ;  /* 0x00000070002ca947 */ /* 0x000fea0003800000 */
[----:B------:R-:W-:-:S13]  /*14a0*/  ISETP.GT.U32.AND P0, PT, R33, 0x1, PT ;  /* 0x000000012100780c */ /* 0x000fda0003f04070 */
[----:B------:R-:W-:Y:S05]  /*14b0*/  @P0 EXIT ;  /* 0x000000000000094d */ /* 0x000fea0003800000 */
.L_x_15:
[----:B------:R-:W-:-:S08]  /*14c0*/  NOP ;  /* 0x0000000000007918 */ /* 0x000fd00000000000 */
[----:B------:R-:W1:Y:S02]  /*14d0*/  USETMAXREG.TRY_ALLOC.CTAPOOL UP0, 0xe8 ;  /* 0x000000e8000079c8 */ /* 0x000e640008000600 */
[----:B-1----:R-:W-:-:S13]  /*14e0*/  PLOP3.LUT P0, PT, PT, PT, UP0, 0x80, 0x0 ;  /* 0x000000000000781c */ /* 0x002fda0003f0f008 */
[----:B------:R-:W-:Y:S05]  /*14f0*/  @!P0 BRA `(.L_x_15) ;  /* 0xfffffffc00f08947 */ /* 0x000fea000383ffff */
[----:B------:R-:W-:-:S13]  /*1500*/  LOP3.LUT P0, RZ, R8, 0xff, RZ, 0xc0, !PT ;  /* 0x000000ff08ff7812 */ /* 0x000fda000780c0ff */
[----:B------:R-:W-:Y:S05]  /*1510*/  @!P0 EXIT ;  /* 0x000000000000894d */ /* 0x000fea0003800000 */
[----:B------:R-:W1:Y:S01]  /*1520*/  S2UR UR4, SR_CgaCtaId ;  /* 0x00000000000479c3 */ /* 0x000e620000008800 */
[----:B------:R-:W-:Y:S01]  /*1530*/  VIADD R6, R5, 0xffffffff ;  /* 0xffffffff05067836 */ /* 0x000fe20000000000 */
[----:B------:R-:W-:Y:S01]  /*1540*/  SHF.R.S32.HI R0, RZ, 0x1f, R3 ;  /* 0x0000001fff007819 */ /* 0x000fe20000011403 */
[----:B------:R-:W-:Y:S01]  /*1550*/  UMOV UR41, 0x400 ;  /* 0x0000040000297882 */ /* 0x000fe20000000000 */
[----:B------:R-:W-:Y:S01]  /*1560*/  UISETP.LT.AND UP0, UPT, UR40, 0x1, UPT ;  /* 0x000000012800788c */ /* 0x000fe2000bf01270 */
[----:B------:R-:W-:Y:S01]  /*1570*/  LOP3.LUT R134, R16, 0x1, RZ, 0xfc, !PT ;  /* 0x0000000110867812 */ /* 0x000fe200078efcff */
[----:B------:R-:W-:Y:S01]  /*1580*/  USHF.L.U32 UR44, UR40, 0x1, URZ ;  /* 0x00000001282c7899 */ /* 0x000fe2000800063f */
[----:B------:R-:W-:Y:S01]  /*1590*/  R2UR UR42, R6 ;  /* 0x00000000062a72ca */ /* 0x000fe200000e0000 */
[----:B------:R-:W-:Y:S01]  /*15a0*/  USEL UR43, UR40, 0x1, UP0 ;  /* 0x00000001282b7887 */ /* 0x000fe20008000000 */
[CC--:B------:R-:W-:Y:S02]  /*15b0*/  LEA.HI R4, R0.reuse, R3.reuse, RZ, 0x2 ;  /* 0x0000000300047211 */ /* 0x0c0fe400078f10ff */
[----:B------:R-:W-:Y:S01]  /*15c0*/  LEA.HI R0, R0, R3, RZ, 0x5 ;  /* 0x0000000300007211 */ /* 0x000fe200078f28ff */
[----:B------:R-:W-:Y:S01]  /*15d0*/  UIADD3 UR43, -UR43, UR40, URZ ;  /* 0x000000282b2b7290 */ /* 0x000fe2000fffe13f */
[----:B------:R-:W-:-:S02]  /*15e0*/  SHF.R.S32.HI R122, RZ, 0x2, R4 ;  /* 0x00000002ff7a7819 */ /* 0x000fc40000011404 */
[----:B------:R-:W-:Y:S02]  /*15f0*/  SHF.R.S32.HI R5, RZ, 0x1f, R4 ;  /* 0x0000001fff057819 */ /* 0x000fe40000011404 */
[----:B------:R-:W-:Y:S02]  /*1600*/  LOP3.LUT R124, R4, 0xfffffffc, RZ, 0xc0, !PT ;  /* 0xfffffffc047c7812 */ /* 0x000fe400078ec0ff */
[----:B------:R-:W-:Y:S01]  /*1610*/  LEA.HI R5, R5, R122, RZ, 0x3 ;  /* 0x0000007a05057211 */ /* 0x000fe200078f18ff */
[----:B------:R-:W-:Y:S01]  /*1620*/  USHF.L.U32 UR42, UR42, 0x3, URZ ;  /* 0x000000032a2a7899 */ /* 0x000fe2000800063f */
[----:B------:R-:W-:Y:S01]  /*1630*/  ISETP.NE.AND P0, PT, R6, RZ, PT ;  /* 0x000000ff0600720c */ /* 0x000fe20003f05270 */
[----:B------:R-:W-:Y:S01]  /*1640*/  IMAD.IADD R124, R3, 0x1, -R124 ;  /* 0x00000001037c7824 */ /* 0x000fe200078e0a7c */
[----:B------:R-:W-:Y:S01]  /*1650*/  LOP3.LUT R5, R5, 0xfffffff8, RZ, 0xc0, !PT ;  /* 0xfffffff805057812 */ /* 0x000fe200078ec0ff */
[----:B-1----:R-:W-:Y:S01]  /*1660*/  ULEA UR41, UR4, UR41, 0x18 ;  /* 0x0000002904297291 */ /* 0x002fe2000f8ec03f */
[----:B------:R-:W-:Y:S01]  /*1670*/  SEL R135, RZ, 0x1, P0 ;  /* 0x00000001ff877807 */ /* 0x000fe20000000000 */
[----:B------:R-:W-:Y:S01]  /*1680*/  IMAD.U32 R126, RZ, RZ, UR42 ;  /* 0x0000002aff7e7e24 */ /* 0x000fe2000f8e00ff */
[----:B------:R-:W-:Y:S01]  /*1690*/  ULDC UR4, c[0x0][0x284] ;  /* 0x0000a10000047ab9 */ /* 0x000fe20000000800 */
[----:B------:R-:W-:Y:S01]  /*16a0*/  IMAD.IADD R122, R122, 0x1, -R5 ;  /* 0x000000017a7a7824 */ /* 0x000fe200078e0a05 */
[----:B------:R-:W-:Y:S01]  /*16b0*/  UIADD3 UR45, UR41, 0x1d0, URZ ;  /* 0x000001d0292d7890 */ /* 0x000fe2000fffe03f */
[----:B------:R-:W-:-:S02]  /*16c0*/  SHF.R.S32.HI R5, RZ, 0x5, R0 ;  /* 0x00000005ff057819 */ /* 0x000fc40000011400 */
[C---:B------:R-:W-:Y:S02]  /*16d0*/  LOP3.LUT R128, R126.reuse, 0x8, RZ, 0xc0, !PT ;  /* 0x000000087e807812 */ /* 0x040fe400078ec0ff */
[--C-:B------:R-:W-:Y:S01]  /*16e0*/  SHF.R.S32.HI R123, RZ, 0x1f, R122.reuse ;  /* 0x0000001fff7b7819 */ /* 0x100fe2000001147a */
[C-C-:B------:R-:W-:Y:S01]  /*16f0*/  IMAD R129, R5.reuse, -0x10, -R122.reuse ;  /* 0xfffffff005817824 */ /* 0x140fe200078e0a7a */
[----:B------:R-:W-:Y:S01]  /*1700*/  LOP3.LUT R126, R126, 0x8, RZ, 0xc, !PT ;  /* 0x000000087e7e7812 */ /* 0x000fe200078e0cff */
[----:B------:R-:W-:Y:S01]  /*1710*/  IMAD.U32 R125, RZ, RZ, UR45 ;  /* 0x0000002dff7d7e24 */ /* 0x000fe2000f8e00ff */
[----:B------:R-:W-:Y:S01]  /*1720*/  LOP3.LUT R128, R128, 0x18, RZ, 0x3c, !PT ;  /* 0x0000001880807812 */ /* 0x000fe200078e3cff */
[----:B------:R-:W-:-:S04]  /*1730*/  IMAD.WIDE R122, R5, 0x10, R122 ;  /* 0x00000010057a7825 */ /* 0x000fc800078e027a */
[----:B------:R-:W-:Y:S02]  /*1740*/  VIADD R127, R125, UR42 ;  /* 0x0000002a7d7f7c36 */ /* 0x000fe40008000000 */
[----:B------:R-:W-:-:S07]  /*1750*/  VIADD R129, R129, UR4 ;  /* 0x0000000481817c36 */ /* 0x000fce0008000000 */
.L_x_227:
[----:B------:R-:W-:Y:S01]  /*1760*/  SHF.L.U32 R0, R135, 0x1f, RZ ;  /* 0x0000001f87007819 */ /* 0x000fe200000006ff */
[----:B------:R-:W-:Y:S02]  /*1770*/  ULDC UR4, c[0x0][0x28c] ;  /* 0x0000a30000047ab9 */ /* 0x000fe40000000800 */
[----:B------:R-:W-:Y:S01]  /*1780*/  ISETP.LT.AND P1, PT, RZ, UR4, PT ;  /* 0x00000004ff007c0c */ /* 0x000fe2000bf21270 */
[----:B------:R-:W1:Y:S02]  /*1790*/  SYNCS.PHASECHK.TRANS64.TRYWAIT P0, [R125+UR42], R0 ;  /* 0x000000007d0075a7 */ /* 0x000e64000800016a */
[----:B-1-34-:R-:W-:Y:S10]  /*17a0*/  @!P0 BRA `(.L_x_16) ;  /* 0x0000008800c08947 */ /* 0x01aff40003800000 */
.L_x_273:
[----:B------:R-:W-:Y:S05]  /*17b0*/  @P1 BRA `(.L_x_17) ;  /* 0x0000000000401947 */ /* 0x000fea0003800000 */
[----:B-1----:R-:W-:Y:S01]  /*17c0*/  MOV R0, 0x0 ;  /* 0x0000000000007802 */ /* 0x002fe20000000f00 */
[----:B------:R-:W-:Y:S01]  /*17d0*/  ULDC.64 UR4, c[0x4][0x68] ;  /* 0x01001a0000047ab9 */ /* 0x000fe20000000a00 */
[----:B------:R-:W-:Y:S01]  /*17e0*/  ULDC.64 UR6, c[0x4][0x8] ;  /* 0x0100020000067ab9 */ /* 0x000fe20000000a00 */
[----:B------:R-:W-:Y:S01]  /*17f0*/  IMAD.U32 R4, RZ, RZ, UR4 ;  /* 0x00000004ff047e24 */ /* 0x000fe2000f8e00ff */
[----:B------:R1:W2:Y:S01]  /*1800*/  LDC.64 R14, c[0x4][R0] ;  /* 0x01000000000e7b82 */ /* 0x0002a20000000a00 */
[----:B------:R-:W-:Y:S01]  /*1810*/  IMAD.U32 R5, RZ, RZ, UR5 ;  /* 0x00000005ff057e24 */ /* 0x000fe2000f8e00ff */
[----:B------:R-:W-:Y:S01]  /*1820*/  ULDC.64 UR4, c[0x4][0x70] ;  /* 0x01001c0000047ab9 */ /* 0x000fe20000000a00 */
[----:B------:R-:W-:Y:S02]  /*1830*/  IMAD.U32 R10, RZ, RZ, UR6 ;  /* 0x00000006ff0a7e24 */ /* 0x000fe4000f8e00ff */
[----:B------:R-:W-:Y:S02]  /*1840*/  IMAD.U32 R6, RZ, RZ, UR4 ;  /* 0x00000004ff067e24 */ /* 0x000fe4000f8e00ff */
[----:B------:R-:W-:-:S02]  /*1850*/  IMAD.U32 R7, RZ, RZ, UR5 ;  /* 0x00000005ff077e24 */ /* 0x000fc4000f8e00ff */
[----:B------:R-:W-:Y:S02]  /*1860*/  IMAD.U32 R11, RZ, RZ, UR7 ;  /* 0x00000007ff0b7e24 */ /* 0x000fe4000f8e00ff */
[----:B------:R-:W-:Y:S02]  /*1870*/  IMAD.MOV.U32 R8, RZ, RZ, 0x1e1 ;  /* 0x000001e1ff087424 */ /* 0x000fe400078e00ff */
[----:B0-----:R-:W-:Y:S02]  /*1880*/  IMAD.MOV.U32 R12, RZ, RZ, 0x1 ;  /* 0x00000001ff0c7424 */ /* 0x001fe400078e00ff */
[----:B-1----:R-:W-:-:S07]  /*1890*/  IMAD.MOV.U32 R13, RZ, RZ, RZ ;  /* 0x000000ffff0d7224 */ /* 0x002fce00078e00ff */
[----:B------:R-:W-:-:S07]  /*18a0*/  LEPC R20, `(.L_x_17) ;  /* 0x000000001014794e */ /* 0x000fce0000000000 */
[----:B--2--5:R-:W-:Y:S05]  /*18b0*/  CALL.ABS.NOINC R14 ;  /* 0x000000000e007343 */ /* 0x024fea0003c00000 */
.L_x_17:
[----:B------:R-:W-:-:S13]  /*18c0*/  ISETP.NE.AND P0, PT, R134, 0x3, PT ;  /* 0x000000038600780c */ /* 0x000fda0003f05270 */
[----:B------:R-:W-:Y:S05]  /*18d0*/  @!P0 BRA `(.L_x_18) ;  /* 0x0000000000048947 */ /* 0x000fea0003800000 */
[----:B------:R-:W-:Y:S01]  /*18e0*/  BPT.TRAP 0x1 ;  /* 0x000000040000795c */ /* 0x000fe20000300000 */
.L_x_18:
[----:B------:R-:W-:Y:S02]  /*18f0*/  IMAD.U32 R3, RZ, RZ, UR39 ;  /* 0x00000027ff037e24 */ /* 0x000fe4000f8e00ff */
[----:B-1----:R-:W-:-:S03]  /*1900*/  IMAD.U32 R0, RZ, RZ, UR38 ;  /* 0x00000026ff007e24 */ /* 0x002fc6000f8e00ff */
[----:B------:R-:W-:Y:S02]  /*1910*/  LEA R3, R3, UR41, 0x3 ;  /* 0x0000002903037c11 */ /* 0x000fe4000f8e18ff */
[----:B------:R-:W-:-:S04]  /*1920*/  SHF.L.U32 R0, R0, 0x1f, RZ ;  /* 0x0000001f00007819 */ /* 0x000fc800000006ff */
[----:B------:R1:W2:Y:S01]  /*1930*/  SYNCS.PHASECHK.TRANS64.TRYWAIT P1, [R3+URZ], R0 ;  /* 0x00000000030075a7 */ /* 0x0002a2000802017f */
[----:B------:R-:W-:Y:S05]  /*1940*/  @!P0 BRA `(.L_x_19) ;  /* 0x0000000000048947 */ /* 0x000fea0003800000 */
[----:B------:R-:W-:Y:S01]  /*1950*/  BPT.TRAP 0x1 ;  /* 0x000000040000795c */ /* 0x000fe20000300000 */
.L_x_19:
[----:B------:R-:W-:-:S05]  /*1960*/  IMAD.U32 R4, RZ, RZ, UR43 ;  /* 0x0000002bff047e24 */ /* 0x000fca000f8e00ff */
[----:B------:R-:W-:Y:S01]  /*1970*/  ISETP.GE.AND P2, PT, R4, 0x1, PT ;  /* 0x000000010400780c */ /* 0x000fe20003f46270 */
[----:B--2---:R-:W-:-:S12]  /*1980*/  @P1 BRA `(.L_x_20) ;  /* 0x0000000000081947 */ /* 0x004fd80003800000 */
[----:B------:R-:W2:Y:S02]  /*1990*/  SYNCS.PHASECHK.TRANS64.TRYWAIT P1, [R3+URZ], R0 ;  /* 0x00000000030075a7 */ /* 0x000ea4000802017f */
[----:B--2---:R-:W-:Y:S05]  /*19a0*/  @!P1 BRA `(.L_x_21) ;  /* 0x0000008800549947 */ /* 0x004fea0003800000 */
.L_x_20:
[----:B------:R-:W-:Y:S05]  /*19b0*/  WARPSYNC.ALL ;  /* 0x0000000000007948 */ /* 0x000fea0003800000 */
[----:B------:R-:W-:Y:S01]  /*19c0*/  UIADD3 UR4, UR41, 0x300, URZ ;  /* 0x0000030029047890 */ /* 0x000fe2000fffe03f */
[----:B------:R-:W-:Y:S01]  /*19d0*/  WARPGROUP.ARRIVE ;  /* 0x00000000000079c5 */ /* 0x000fe20000000000 */
[----:B------:R-:W-:Y:S02]  /*19e0*/  UIADD3 UR5, UR41, 0xe300, URZ ;  /* 0x0000e30029057890 */ /* 0x000fe4000fffe03f */
[----:B------:R-:W-:Y:S02]  /*19f0*/  USHF.R.U32.HI UR4, URZ, 0x4, UR4 ;  /* 0x000000043f047899 */ /* 0x000fe40008011604 */
[----:B------:R-:W-:-:S02]  /*1a00*/  USHF.R.U32.HI UR5, URZ, 0x4, UR5 ;  /* 0x000000043f057899 */ /* 0x000fc40008011605 */
[----:B------:R-:W-:Y:S02]  /*1a10*/  ULOP3.LUT UR4, UR4, 0x3fff, URZ, 0xc0, !UPT ;  /* 0x00003fff04047892 */ /* 0x000fe4000f8ec03f */
[----:B------:R-:W-:Y:S02]  /*1a20*/  ULOP3.LUT UR5, UR5, 0x3fff, URZ, 0xc0, !UPT ;  /* 0x00003fff05057892 */ /* 0x000fe4000f8ec03f */
[----:B------:R-:W-:Y:S02]  /*1a30*/  ULOP3.LUT UR11, UR4, 0x10000, URZ, 0xfc, !UPT ;  /* 0x00010000040b7892 */ /* 0x000fe4000f8efc3f */
[----:B------:R-:W-:Y:S02]  /*1a40*/  ULOP3.LUT UR10, UR5, 0x10000, URZ, 0xfc, !UPT ;  /* 0x00010000050a7892 */ /* 0x000fe4000f8efc3f */
[----:B------:R-:W-:Y:S02]  /*1a50*/  ULEA UR4, UR39, UR11, 0x7 ;  /* 0x0000000b27047291 */ /* 0x000fe4000f8e383f */
[----:B------:R-:W-:Y:S01]  /*1a60*/  UIMAD UR6, UR39, 0x180, UR10 ;  /* 0x00000180270678a4 */ /* 0x000fe2000f8e020a */
[----:B------:R-:W-:Y:S01]  /*1a70*/  UMOV UR5, 0xc0000010 ;  /* 0xc000001000057882 */ /* 0x000fe20000000000 */
[----:B------:R-:W-:-:S07]  /*1a80*/  UMOV UR7, 0xc0000010 ;  /* 0xc000001000077882 */ /* 0x000fce0000000000 */
[----:B------:R-:W-:Y:S03]  /*1a90*/  HGMMA.64x192x16.F32.BF16 R24, gdesc[UR4], RZ, !UPT, gsb0 ;  /* 0x02e00000041879f0 */ /* 0x000fe6000c0018ff */
[----:B------:R-:W-:Y:S02]  /*1aa0*/  WARPGROUP.DEPBAR.LE gsb0, 0x0 ;  /* 0x00008000000079c5 */ /* 0x000fe40000010000 */
[----:B------:R-:W-:Y:S05]  /*1ab0*/  @!P2 BRA `(.L_x_22) ;  /* 0x0000000000b4a947 */ /* 0x000fea0003800000 */
[----:B------:R-:W-:Y:S01]  /*1ac0*/  UIADD3 UR4, UR39, 0x1, URZ ;  /* 0x0000000127047890 */ /* 0x000fe2000fffe03f */
[----:B-12---:R-:W-:Y:S01]  /*1ad0*/  IMAD.U32 R0, RZ, RZ, UR43 ;  /* 0x0000002bff007e24 */ /* 0x006fe2000f8e00ff */
[----:B------:R-:W-:Y:S02]  /*1ae0*/  UMOV UR9, UR39 ;  /* 0x0000002700097c82 */ /* 0x000fe40008000000 */
[----:B------:R-:W-:-:S04]  /*1af0*/  UISETP.NE.AND UP0, UPT, UR4, 0x1c, UPT ;  /* 0x0000001c0400788c */ /* 0x000fc8000bf05270 */
[----:B------:R-:W-:Y:S02]  /*1b00*/  USEL UR5, URZ, 0x1, UP0 ;  /* 0x000000013f057887 */ /* 0x000fe40008000000 */
[----:B------:R-:W-:Y:S02]  /*1b10*/  USEL UR8, UR4, URZ, UP0 ;  /* 0x0000003f04087287 */ /* 0x000fe40008000000 */
[----:B------:R-:W-:-:S06]  /*1b20*/  ULOP3.LUT UR5, UR38, UR5, URZ, 0x3c, !UPT ;  /* 0x0000000526057292 */ /* 0x000fcc000f8e3c3f */
[----:B------:R-:W-:-:S07]  /*1b30*/  IMAD.U32 R5, RZ, RZ, UR5 ;  /* 0x00000005ff057e24 */ /* 0x000fce000f8e00ff */
.L_x_29:
[----:B-12---:R-:W-:Y:S05]  /*1b40*/  @!P0 BRA `(.L_x_23) ;  /* 0x0000000000048947 */ /* 0x006fea0003800000 */
[----:B------:R-:W-:Y:S01]  /*1b50*/  BPT.TRAP 0x1 ;  /* 0x000000040000795c */ /* 0x000fe20000300000 */
.L_x_23:
[----:B------:R-:W-:Y:S01]  /*1b60*/  ULEA UR4, UR8, UR41, 0x3 ;  /* 0x0000002908047291 */ /* 0x000fe2000f8e183f */
[----:B------:R-:W-:-:S08]  /*1b70*/  SHF.L.U32 R3, R5, 0x1f, RZ ;  /* 0x0000001f05037819 */ /* 0x000fd000000006ff */
[----:B------:R1:W2:Y:S01]  /*1b80*/  SYNCS.PHASECHK.TRANS64.TRYWAIT P1, [UR4], R3 ;  /* 0x00000003ff0075a7 */ /* 0x0002a20008020144 */
[----:B------:R-:W-:Y:S05]  /*1b90*/  @!P0 BRA `(.L_x_24) ;  /* 0x0000000000048947 */ /* 0x000fea0003800000 */
[----:B------:R-:W-:Y:S01]  /*1ba0*/  BPT.TRAP 0x1 ;  /* 0x000000040000795c */ /* 0x000fe20000300000 */
.L_x_24:
[----:B--2---:R-:W-:Y:S05]  /*1bb0*/  @P1 BRA `(.L_x_25) ;  /* 0x0000000000081947 */ /* 0x004fea0003800000 */
[----:B------:R-:W2:Y:S02]  /*1bc0*/  SYNCS.PHASECHK.TRANS64.TRYWAIT P1, [UR4], R3 ;  /* 0x00000003ff0075a7 */ /* 0x000ea40008020144 */
[----:B--2---:R-:W-:Y:S05]  /*1bd0*/  @!P1 BRA `(.L_x_26) ;  /* 0x0000008400dc9947 */ /* 0x004fea0003800000 */
.L_x_25:
[----:B------:R-:W-:Y:S01]  /*1be0*/  ULEA UR4, UR8, UR11, 0x7 ;  /* 0x0000000b08047291 */ /* 0x000fe2000f8e383f */
[----:B------:R-:W-:Y:S01]  /*1bf0*/  WARPGROUP.ARRIVE ;  /* 0x00000000000079c5 */ /* 0x000fe20000000000 */
[----:B------:R-:W-:Y:S01]  /*1c00*/  UIMAD UR6, UR8, 0x180, UR10 ;  /* 0x00000180080678a4 */ /* 0x000fe2000f8e020a */
[----:B------:R-:W-:Y:S01]  /*1c10*/  UMOV UR5, 0xc0000010 ;  /* 0xc000001000057882 */ /* 0x000fe20000000000 */
[----:B------:R-:W-:-:S07]  /*1c20*/  UMOV UR7, 0xc0000010 ;  /* 0xc000001000077882 */ /* 0x000fce0000000000 */
[----:B------:R-:W-:Y:S03]  /*1c30*/  HGMMA.64x192x16.F32.BF16 R24, gdesc[UR4], R24, gsb0 ;  /* 0x02e00000041879f0 */ /* 0x000fe60008001818 */
[----:B------:R-:W-:Y:S02]  /*1c40*/  WARPGROUP.DEPBAR.LE gsb0, 0x0 ;  /* 0x00008000000079c5 */ /* 0x000fe40000010000 */
[----:B------:R-:W-:Y:S05]  /*1c50*/  @!P0 BRA `(.L_x_27) ;  /* 0x0000000000048947 */ /* 0x000fea0003800000 */
[----:B------:R-:W-:Y:S01]  /*1c60*/  BPT.TRAP 0x1 ;  /* 0x000000040000795c */ /* 0x000fe20000300000 */
.L_x_27:
[----:B------:R-:W-:Y:S01]  /*1c70*/  ULEA UR4, UR9, UR41, 0x3 ;  /* 0x0000002909047291 */ /* 0x000fe2000f8e183f */
[----:B------:R-:W-:-:S03]  /*1c80*/  ISETP.GT.U32.AND P1, PT, R16, 0x1, PT ;  /* 0x000000011000780c */ /* 0x000fc60003f24070 */
[----:B------:R-:W-:-:S04]  /*1c90*/  UIADD3 UR4, UR4, 0xe0, URZ ;  /* 0x000000e004047890 */ /* 0x000fc8000fffe03f */
[----:B------:R-:W-:-:S09]  /*1ca0*/  UPRMT UR4, URZ, 0x654, UR4 ;  /* 0x000006543f047896 */ /* 0x000fd20008000004 */
[----:B------:R-:W-:Y:S01]  /*1cb0*/  SYNCS.ARRIVE.TRANS64.RED.A1T0 RZ, [UR4], RZ ;  /* 0x000000ffffff79a7 */ /* 0x000fe20008100404 */
[----:B------:R-:W-:Y:S05]  /*1cc0*/  @P1 BRA `(.L_x_28) ;  /* 0x0000000000041947 */ /* 0x000fea0003800000 */
[----:B------:R-:W-:Y:S01]  /*1cd0*/  BPT.TRAP 0x1 ;  /* 0x000000040000795c */ /* 0x000fe20000300000 */
.L_x_28:
[----:B------:R-:W-:Y:S01]  /*1ce0*/  UIADD3 UR8, UR8, 0x1, URZ ;  /* 0x0000000108087890 */ /* 0x000fe2000fffe03f */
[C---:B------:R-:W-:Y:S01]  /*1cf0*/  ISETP.GT.AND P1, PT, R0.reuse, 0x1, PT ;  /* 0x000000010000780c */ /* 0x040fe20003f24270 */
[----:B------:R-:W-:Y:S01]  /*1d00*/  UIADD3 UR9, UR9, 0x1, URZ ;  /* 0x0000000109097890 */ /* 0x000fe2000fffe03f */
[----:B------:R-:W-:Y:S01]  /*1d10*/  VIADD R0, R0, 0xffffffff ;  /* 0xffffffff00007836 */ /* 0x000fe20000000000 */
[----:B------:R-:W-:Y:S02]  /*1d20*/  UISETP.NE.AND UP0, UPT, UR8, 0x1c, UPT ;  /* 0x0000001c0800788c */ /* 0x000fe4000bf05270 */
[----:B------:R-:W-:Y:S02]  /*1d30*/  UISETP.NE.AND UP1, UPT, UR9, 0x1c, UPT ;  /* 0x0000001c0900788c */ /* 0x000fe4000bf25270 */
[----:B------:R-:W-:Y:S02]  /*1d40*/  USEL UR4, URZ, 0x1, UP0 ;  /* 0x000000013f047887 */ /* 0x000fe40008000000 */
[----:B------:R-:W-:-:S02]  /*1d50*/  USEL UR8, UR8, URZ, UP0 ;  /* 0x0000003f08087287 */ /* 0x000fc40008000000 */
[----:B------:R-:W-:Y:S02]  /*1d60*/  USEL UR9, UR9, URZ, UP1 ;  /* 0x0000003f09097287 */ /* 0x000fe40008800000 */
[----:B------:R-:W-:Y:S01]  /*1d70*/  LOP3.LUT R5, R5, UR4, RZ, 0x3c, !PT ;  /* 0x0000000405057c12 */ /* 0x000fe2000f8e3cff */
[----:B------:R-:W-:Y:S09]  /*1d80*/  @P1 BRA `(.L_x_29) ;  /* 0xfffffffc006c1947 */ /* 0x000ff2000383ffff */
.L_x_22:
[----:B-12---:R-:W1:Y:S01]  /*1d90*/  LDC R0, c[0x0][0x28c] ;  /* 0x0000a300ff007b82 */ /* 0x006e620000000800 */
[----:B------:R2:W-:Y:S01]  /*1da0*/  SYNCS.ARRIVE.TRANS64.A1T0 RZ, [R126+UR45], RZ ;  /* 0x000000ff7eff79a7 */ /* 0x0005e2000810002d */
[----:B-1----:R-:W-:-:S13]  /*1db0*/  ISETP.GE.AND P1, PT, R0, 0x1, PT ;  /* 0x000000010000780c */ /* 0x002fda0003f26270 */
[----:B--2---:R-:W-:Y:S05]  /*1dc0*/  @!P1 BRA `(.L_x_30) ;  /* 0x0000000000349947 */ /* 0x004fea0003800000 */
[----:B------:R-:W-:Y:S05]  /*1dd0*/  @!P0 BRA `(.L_x_31) ;  /* 0x0000000000048947 */ /* 0x000fea0003800000 */
[----:B------:R-:W-:Y:S01]  /*1de0*/  BPT.TRAP 0x1 ;  /* 0x000000040000795c */ /* 0x000fe20000300000 */
.L_x_31:
[----:B------:R-:W-:Y:S01]  /*1df0*/  UIADD3 UR6, UR43, UR39, URZ ;  /* 0x000000272b067290 */ /* 0x000fe2000fffe03f */
[----:B------:R-:W-:-:S03]  /*1e00*/  ISETP.GT.U32.AND P0, PT, R16, 0x1, PT ;  /* 0x000000011000780c */ /* 0x000fc60003f04070 */
[----:B------:R-:W-:-:S04]  /*1e10*/  USHF.R.U32.HI UR4, URZ, 0x2, UR6 ;  /* 0x000000023f047899 */ /* 0x000fc80008011606 */
[----:B------:R-:W-:-:S04]  /*1e20*/  UIMAD.WIDE.U32 UR4, UR4, 0x24924925, URZ ;  /* 0x24924925040478a5 */ /* 0x000fc8000f8e003f */
[----:B------:R-:W-:-:S04]  /*1e30*/  UIMAD UR4, UR5, -0x1c, UR6 ;  /* 0xffffffe4050478a4 */ /* 0x000fc8000f8e0206 */
[----:B------:R-:W-:-:S04]  /*1e40*/  ULEA UR4, UR4, UR41, 0x3 ;  /* 0x0000002904047291 */ /* 0x000fc8000f8e183f */
[----:B------:R-:W-:-:S04]  /*1e50*/  UIADD3 UR4, UR4, 0xe0, URZ ;  /* 0x000000e004047890 */ /* 0x000fc8000fffe03f */
[----:B------:R-:W-:-:S09]  /*1e60*/  UPRMT UR4, URZ, 0x654, UR4 ;  /* 0x000006543f047896 */ /* 0x000fd20008000004 */
[----:B------:R-:W-:Y:S01]  /*1e70*/  SYNCS.ARRIVE.TRANS64.RED.A1T0 RZ, [UR4], RZ ;  /* 0x000000ffffff79a7 */ /* 0x000fe20008100404 */
[----:B------:R-:W-:Y:S05]  /*1e80*/  @P0 BRA `(.L_x_30) ;  /* 0x0000000000040947 */ /* 0x000fea0003800000 */
[----:B------:R-:W-:Y:S01]  /*1e90*/  BPT.TRAP 0x1 ;  /* 0x000000040000795c */ /* 0x000fe20000300000 */
.L_x_30:
[----:B------:R-:W-:Y:S01]  /*1ea0*/  SHF.L.U32 R0, R135, 0x1f, RZ ;  /* 0x0000001f87007819 */ /* 0x000fe200000006ff */
[----:B------:R-:W-:Y:S01]  /*1eb0*/  UIADD3 UR39, UR44, UR39, URZ ;  /* 0x000000272c277290 */ /* 0x000fe2000fffe03f */
[----:B------:R-:W1:Y:S01]  /*1ec0*/  LDC R7, c[0x0][0x288] ;  /* 0x0000a200ff077b82 */ /* 0x000e620000000800 */
[----:B------:R-:W-:Y:S01]  /*1ed0*/  UISETP.GE.U32.AND UP1, UPT, UR44, 0x1c, UPT ;  /* 0x0000001c2c00788c */ /* 0x000fe2000bf26070 */
[----:B------:R-:W-:Y:S01]  /*1ee0*/  IMAD.SHL.U32 R8, R124, 0x2, RZ ;  /* 0x000000027c087824 */ /* 0x000fe200078e00ff */
[----:B------:R-:W-:Y:S02]  /*1ef0*/  UISETP.GT.U32.AND UP0, UPT, UR39, 0x1b, UPT ;  /* 0x0000001b2700788c */ /* 0x000fe4000bf04070 */
[----:B------:R-:W-:Y:S02]  /*1f00*/  USHF.R.U32.HI UR4, URZ, 0x2, UR39 ;  /* 0x000000023f047899 */ /* 0x000fe40008011627 */
[----:B------:R-:W-:Y:S01]  /*1f10*/  UISETP.LT.U32.AND UP0, UPT, UR44, 0x1c, UP0 ;  /* 0x0000001c2c00788c */ /* 0x000fe20008701070 */
[----:B------:R-:W2:Y:S01]  /*1f20*/  SYNCS.PHASECHK.TRANS64.TRYWAIT P0, [R125+UR42+0x10], R0 ;  /* 0x000010007d0075a7 */ /* 0x000ea2000800016a */
[----:B------:R-:W-:Y:S01]  /*1f30*/  UIMAD.WIDE.U32 UR4, UR4, 0x24924925, URZ ;  /* 0x24924925040478a5 */ /* 0x000fe2000f8e003f */
[----:B------:R-:W-:Y:S01]  /*1f40*/  SHF.R.S32.HI R9, RZ, 0x1f, R8 ;  /* 0x0000001fff097819 */ /* 0x000fe20000011408 */
[----:B------:R-:W-:-:S02]  /*1f50*/  USEL UR6, URZ, 0x1, !UP0 ;  /* 0x000000013f067887 */ /* 0x000fc4000c000000 */
[----:B------:R-:W-:Y:S02]  /*1f60*/  UIMAD UR39, UR5, -0x1c, UR39 ;  /* 0xffffffe4052778a4 */ /* 0x000fe4000f8e0227 */
[----:B------:R-:W-:-:S04]  /*1f70*/  ULOP3.LUT UR38, UR38, UR6, URZ, 0x3c, !UPT ;  /* 0x0000000626267292 */ /* 0x000fc8000f8e3c3f */
[----:B------:R-:W-:Y:S01]  /*1f80*/  @UP1 ULOP3.LUT UR38, UR38, 0x1, UR5, 0x78, !UPT ;  /* 0x0000000126261892 */ /* 0x000fe2000f8e7805 */
[----:B-12---:R-:W-:Y:S11]  /*1f90*/  @!P0 BRA `(.L_x_32) ;  /* 0x0000008400048947 */ /* 0x006ff60003800000 */
.L_x_274:
[----:B------:R-:W-:Y:S01]  /*1fa0*/  IMAD.SHL.U32 R6, R19, 0x40, RZ ;  /* 0x0000004013067824 */ /* 0x000fe200078e00ff */
[----:B------:R-:W-:Y:S01]  /*1fb0*/  ULDC UR6, c[0x0][0x284] ;  /* 0x0000a10000067ab9 */ /* 0x000fe20000000800 */
[----:B0-----:R-:W-:Y:S01]  /*1fc0*/  IMAD R12, R22, 0xc0, RZ ;  /* 0x000000c0160c7824 */ /* 0x001fe200078e02ff */
[----:B------:R-:W-:Y:S01]  /*1fd0*/  SHF.R.S32.HI R131, RZ, 0x1f, R2 ;  /* 0x0000001fff837819 */ /* 0x000fe20000011402 */
[----:B------:R-:W-:Y:S01]  /*1fe0*/  ULDC.64 UR4, c[0x0][0x5d0] ;  /* 0x0001740000047ab9 */ /* 0x000fe20000000a00 */
[----:B------:R-:W-:Y:S01]  /*1ff0*/  ISETP.GE.AND P0, PT, R6, UR6, PT ;  /* 0x0000000606007c0c */ /* 0x000fe2000bf06270 */
[----:B------:R-:W-:Y:S01]  /*2000*/  IMAD.WIDE.U32 R4, R2, UR4, R8 ;  /* 0x0000000402047c25 */ /* 0x000fe2000f8e0008 */
[----:B------:R-:W-:Y:S02]  /*2010*/  SHF.R.S32.HI R13, RZ, 0x1f, R12 ;  /* 0x0000001fff0d7819 */ /* 0x000fe4000001140c */
[C---:B------:R-:W-:Y:S01]  /*2020*/  ISETP.GE.OR P0, PT, R12.reuse, R7, P0 ;  /* 0x000000070c00720c */ /* 0x040fe20000706670 */
[----:B------:R-:W-:Y:S01]  /*2030*/  IMAD R3, R131, UR4, RZ ;  /* 0x0000000483037c24 */ /* 0x000fe2000f8e02ff */
[----:B------:R-:W-:-:S03]  /*2040*/  IADD3 R4, P1, R12, R4, RZ ;  /* 0x000000040c047210 */ /* 0x000fc60007f3e0ff */
[----:B------:R-:W-:-:S05]  /*2050*/  IMAD R3, R2, UR5, R3 ;  /* 0x0000000502037c24 */ /* 0x000fca000f8e0203 */
[----:B------:R-:W-:-:S03]  /*2060*/  IADD3.X R5, R13, R5, R3, P1, !PT ;  /* 0x000000050d057210 */ /* 0x000fc60000ffe403 */
[----:B------:R-:W-:Y:S05]  /*2070*/  @P0 BRA `(.L_x_33) ;  /* 0x0000005c00840947 */ /* 0x000fea0003800000 */
[----:B------:R-:W0:Y:S01]  /*2080*/  LDC.64 R10, c[0x0][0x5c8] ;  /* 0x00017200ff0a7b82 */ /* 0x000e220000000a00 */
[----:B-----5:R-:W-:Y:S01]  /*2090*/  FSETP.NEU.AND P0, PT, R121, RZ, PT ;  /* 0x000000ff7900720b */ /* 0x020fe20003f0d000 */
[----:B------:R-:W-:Y:S01]  /*20a0*/  IMAD R3, R124, -0x2, R7 ;  /* 0xfffffffe7c037824 */ /* 0x000fe200078e0207 */
[----:B------:R-:W-:Y:S01]  /*20b0*/  BSSY B0, `(.L_x_33) ;  /* 0x00005dd000007945 */ /* 0x000fe20003800000 */
[----:B------:R-:W-:-:S04]  /*20c0*/  IMAD.WIDE R136, R19, 0x40, R122 ;  /* 0x0000004013887825 */ /* 0x000fc800078e027a */
[----:B-1----:R-:W-:Y:S02]  /*20d0*/  IMAD.IADD R0, R3, 0x1, -R12 ;  /* 0x0000000103007824 */ /* 0x002fe400078e0a0c */
[----:B------:R-:W-:-:S03]  /*20e0*/  IMAD.IADD R3, R129, 0x1, -R6 ;  /* 0x0000000181037824 */ /* 0x000fc600078e0a06 */
[----:B------:R-:W-:-:S04]  /*20f0*/  ISETP.GT.AND P2, PT, R0, RZ, PT ;  /* 0x000000ff0000720c */ /* 0x000fc80003f44270 */
[----:B------:R-:W-:Y:S01]  /*2100*/  ISETP.GT.AND P1, PT, R3, RZ, P2 ;  /* 0x000000ff0300720c */ /* 0x000fe20001724270 */
[-C--:B0-----:R-:W-:Y:S02]  /*2110*/  IMAD R6, R137, R10.reuse, RZ ;  /* 0x0000000a89067224 */ /* 0x081fe400078e02ff */
[----:B------:R-:W-:-:S04]  /*2120*/  IMAD.WIDE.U32 R138, R136, R10, R4 ;  /* 0x0000000a888a7225 */ /* 0x000fc800078e0004 */
[----:B------:R-:W-:-:S04]  /*2130*/  IMAD R5, R136, R11, R6 ;  /* 0x0000000b88057224 */ /* 0x000fc800078e0206 */
[----:B------:R-:W-:Y:S01]  /*2140*/  IMAD.IADD R143, R139, 0x1, R5 ;  /* 0x000000018b8f7824 */ /* 0x000fe200078e0205 */
[----:B------:R-:W-:Y:S06]  /*2150*/  @!P0 BRA `(.L_x_34) ;  /* 0x0000004000588947 */ /* 0x000fec0003800000 */
[----:B------:R-:W0:Y:S01]  /*2160*/  LDC.64 R20, c[0x0][0x5b8] ;  /* 0x00016e00ff147b82 */ /* 0x000e220000000a00 */
[----:B------:R-:W-:-:S07]  /*2170*/  ULDC.64 UR4, c[0x0][0x5c0] ;  /* 0x0001700000047ab9 */ /* 0x000fce0000000a00 */
[----:B------:R-:W1:Y:S08]  /*2180*/  LDC.64 R140, c[0x0][0x5b0] ;  /* 0x00016c00ff8c7b82 */ /* 0x000e700000000a00 */
[----:B------:R-:W2:Y:S01]  /*2190*/  LDC.64 R14, c[0x0][0x5a8] ;  /* 0x00016a00ff0e7b82 */ /* 0x000ea20000000a00 */
[-C--:B0-----:R-:W-:Y:S02]  /*21a0*/  IMAD R6, R131, R20.reuse, RZ ;  /* 0x0000001483067224 */ /* 0x081fe400078e02ff */
[----:B------:R-:W-:-:S04]  /*21b0*/  IMAD.WIDE.U32 R4, R2, R20, R8 ;  /* 0x0000001402047225 */ /* 0x000fc800078e0008 */
[----:B------:R-:W-:Y:S01]  /*21c0*/  IMAD R139, R2, R21, R6 ;  /* 0x00000015028b7224 */ /* 0x000fe200078e0206 */
[----:B------:R-:W-:Y:S01]  /*21d0*/  IADD3 R130, P0, R12, R4, RZ ;  /* 0x000000040c827210 */ /* 0x000fe20007f1e0ff */
[----:B-1----:R-:W-:-:S03]  /*21e0*/  IMAD R4, R137, R140, RZ ;  /* 0x0000008c89047224 */ /* 0x002fc600078e02ff */
[----:B------:R-:W-:Y:S01]  /*21f0*/  IADD3.X R131, R13, R5, R139, P0, !PT ;  /* 0x000000050d837210 */ /* 0x000fe200007fe48b */
[C---:B------:R-:W-:Y:S02]  /*2200*/  IMAD R21, R136.reuse, R141, R4 ;  /* 0x0000008d88157224 */ /* 0x040fe400078e0204 */
[----:B------:R-:W-:-:S04]  /*2210*/  IMAD.WIDE.U32 R4, R136, R140, R130 ;  /* 0x0000008c88047225 */ /* 0x000fc800078e0082 */
[----:B------:R-:W-:Y:S01]  /*2220*/  IMAD.IADD R5, R5, 0x1, R21 ;  /* 0x0000000105057824 */ /* 0x000fe200078e0215 */
[----:B--2---:R-:W-:-:S04]  /*2230*/  LEA R6, P0, R4, R14, 0x1 ;  /* 0x0000000e04067211 */ /* 0x004fc800078008ff */
[----:B------:R-:W-:-:S05]  /*2240*/  LEA.HI.X R7, R4, R15, R5, 0x1, P0 ;  /* 0x0000000f04077211 */ /* 0x000fca00000f0c05 */
[----:B------:R0:W2:Y:S01]  /*2250*/  @P1 LDG.E.LTC128B.U16 R19, desc[UR36][R6.64] ;  /* 0x0000002406131981 */ /* 0x0000a2000c1e1520 */
[----:B------:R-:W-:Y:S01]  /*2260*/  IMAD.WIDE.U32 R4, R136, R140, R12 ;  /* 0x0000008c88047225 */ /* 0x000fe200078e000c */
[----:B------:R-:W-:Y:S02]  /*2270*/  BSSY B1, `(.L_x_35) ;  /* 0x0000014000017945 */ /* 0x000fe40003800000 */
[----:B------:R-:W-:-:S04]  /*2280*/  IADD3 R132, P0, R8, R4, RZ ;  /* 0x0000000408847210 */ /* 0x000fc80007f1e0ff */
[----:B------:R-:W-:-:S03]  /*2290*/  IADD3.X R133, R9, R21, R5, P0, !PT ;  /* 0x0000001509857210 */ /* 0x000fc600007fe405 */
[----:B------:R-:W-:-:S04]  /*22a0*/  IMAD.WIDE.U32 R132, R2, R20, R132 ;  /* 0x0000001402847225 */ /* 0x000fc800078e0084 */
[----:B0-----:R-:W-:Y:S01]  /*22b0*/  IMAD.IADD R7, R139, 0x1, R133 ;  /* 0x000000018b077824 */ /* 0x001fe200078e0285 */
[----:B------:R-:W-:Y:S02]  /*22c0*/  LEA R6, P4, R132, R14, 0x1 ;  /* 0x0000000e84067211 */ /* 0x000fe400078808ff */
[----:B------:R-:W-:Y:S02]  /*22d0*/  SHF.L.U64.HI R133, R140, 0x3, R141 ;  /* 0x000000038c857819 */ /* 0x000fe4000001028d */
[----:B------:R-:W-:Y:S01]  /*22e0*/  LEA.HI.X R7, R132, R15, R7, 0x1, P4 ;  /* 0x0000000f84077211 */ /* 0x000fe200020f0c07 */
[----:B------:R-:W-:Y:S02]  /*22f0*/  IMAD.SHL.U32 R132, R140, 0x8, RZ ;  /* 0x000000088c847824 */ /* 0x000fe400078e00ff */
[----:B--2---:R-:W-:-:S04]  /*2300*/  IMAD.U32 R4, R19, 0x10000, RZ ;  /* 0x0001000013047824 */ /* 0x004fc800078e00ff */
[----:B------:R-:W-:Y:S01]  /*2310*/  FMUL R5, R4, R121 ;  /* 0x0000007904057220 */ /* 0x000fe20000400000 */
[----:B------:R-:W-:-:S03]  /*2320*/  LEA R4, P0, R138, UR4, 0x1 ;  /* 0x000000048a047c11 */ /* 0x000fc6000f8008ff */
[----:B------:R-:W-:Y:S01]  /*2330*/  FFMA R24, R24, R120, R5 ;  /* 0x0000007818187223 */ /* 0x000fe20000000005 */
[----:B------:R-:W-:Y:S02]  /*2340*/  LEA.HI.X R5, R138, UR5, R143, 0x1, P0 ;  /* 0x000000058a057c11 */ /* 0x000fe400080f0c8f */
[----:B------:R-:W-:Y:S02]  /*2350*/  ISETP.GT.AND P0, PT, R0, 0x1, PT ;  /* 0x000000010000780c */ /* 0x000fe40003f04270 */
[----:B------:R-:W-:Y:S02]  /*2360*/  F2FP.BF16.F32.PACK_AB R24, RZ, R24 ;  /* 0x00000018ff18723e */ /* 0x000fe400000010ff */
[----:B------:R-:W-:-:S03]  /*2370*/  ISETP.GT.AND P3, PT, R3, RZ, P0 ;  /* 0x000000ff0300720c */ /* 0x000fc60000764270 */
[----:B------:R0:W-:Y:S10]  /*2380*/  @P1 STG.E.U16 desc[UR36][R4.64], R24 ;  /* 0x0000001804001986 */ /* 0x0001f4000c101524 */
[----:B------:R-:W-:Y:S05]  /*2390*/  @!P3 BRA `(.L_x_36) ;  /* 0x000000000004b947 */ /* 0x000fea0003800000 */
[----:B------:R1:W5:Y:S02]  /*23a0*/  LDG.E.LTC128B.U16 R19, desc[UR36][R6.64+0x2] ;  /* 0x0000022406137981 */ /* 0x000364000c1e1520 */
.L_x_36:
[----:B------:R-:W-:Y:S05]  /*23b0*/  BSYNC B1 ;  /* 0x0000000000017941 */ /* 0x000fea0003800000 */
.L_x_35:
[----:B------:R-:W-:Y:S01]  /*23c0*/  IMAD.WIDE.U32 R132, R136, R140, R132 ;  /* 0x0000008c88847225 */ /* 0x000fe200078e0084 */
[----:B------:R-:W-:-:S03]  /*23d0*/  ISETP.GT.AND P2, PT, R3, 0x8, P2 ;  /* 0x000000080300780c */ /* 0x000fc60001744270 */
[----:B-----5:R-:W-:Y:S02]  /*23e0*/  IMAD.U32 R22, R19, 0x10000, RZ ;  /* 0x0001000013167824 */ /* 0x020fe400078e00ff */
[----:B------:R-:W-:Y:S01]  /*23f0*/  IMAD.IADD R133, R21, 0x1, R133 ;  /* 0x0000000115857824 */ /* 0x000fe200078e0285 */
[----:B------:R-:W-:Y:S01]  /*2400*/  IADD3 R21, P1, R130, R132, RZ ;  /* 0x0000008482157210 */ /* 0x000fe20007f3e0ff */
[----:B------:R-:W-:-:S04]  /*2410*/  FMUL R22, R22, R121 ;  /* 0x0000007916167220 */ /* 0x000fc80000400000 */
[----:B------:R-:W-:Y:S01]  /*2420*/  FFMA R22, R25, R120, R22 ;  /* 0x0000007819167223 */ /* 0x000fe20000000016 */
[----:B------:R-:W-:Y:S01]  /*2430*/  IMAD.X R130, R133, 0x1, R131, P1 ;  /* 0x0000000185827824 */ /* 0x000fe200008e0683 */
[----:B0-----:R-:W-:-:S03]  /*2440*/  LEA R24, P1, R21, R14, 0x1 ;  /* 0x0000000e15187211 */ /* 0x001fc600078208ff */
[----:B------:R-:W-:Y:S02]  /*2450*/  F2FP.BF16.F32.PACK_AB R22, RZ, R22 ;  /* 0x00000016ff16723e */ /* 0x000fe400000010ff */
[----:B------:R-:W-:-:S03]  /*2460*/  LEA.HI.X R25, R21, R15, R130, 0x1, P1 ;  /* 0x0000000f15197211 */ /* 0x000fc600008f0c82 */
[----:B------:R0:W-:Y:S04]  /*2470*/  @P3 STG.E.U16 desc[UR36][R4.64+0x2], R22 ;  /* 0x0000021604003986 */ /* 0x0001e8000c101524 */
[----:B------:R-:W2:Y:S01]  /*2480*/  @P2 LDG.E.LTC128B.U16 R19, desc[UR36][R24.64] ;  /* 0x0000002418132981 */ /* 0x000ea2000c1e1520 */
[----:B------:R-:W-:Y:S01]  /*2490*/  IADD3 R8, P1, P3, R8, R132, R12 ;  /* 0x0000008408087210 */ /* 0x000fe20007b3e00c */
[----:B------:R-:W-:Y:S01]  /*24a0*/  BSSY B1, `(.L_x_37) ;  /* 0x0000011000017945 */ /* 0x000fe20003800000 */
[C---:B------:R-:W-:Y:S02]  /*24b0*/  SHF.L.U64.HI R11, R10.reuse, 0x4, R11 ;  /* 0x000000040a0b7819 */ /* 0x040fe4000001020b */
[----:B------:R-:W-:Y:S02]  /*24c0*/  IADD3.X R9, R9, R133, R13, P1, P3 ;  /* 0x0000008509097210 */ /* 0x000fe40000fe640d */
[----:B------:R-:W-:-:S02]  /*24d0*/  LEA R10, P1, R10, R4, 0x4 ;  /* 0x000000040a0a7211 */ /* 0x000fc400078220ff */
[----:B------:R-:W-:Y:S01]  /*24e0*/  ISETP.GT.AND P0, PT, R3, 0x8, P0 ;  /* 0x000000080300780c */ /* 0x000fe20000704270 */
[----:B------:R-:W-:-:S04]  /*24f0*/  IMAD.WIDE.U32 R20, R2, R20, R8 ;  /* 0x0000001402147225 */ /* 0x000fc800078e0008 */
[----:B------:R-:W-:Y:S01]  /*2500*/  IMAD.X R11, R11, 0x1, R5, P1 ;  /* 0x000000010b0b7824 */ /* 0x000fe200008e0605 */
[----:B------:R-:W-:Y:S01]  /*2510*/  LEA R8, P3, R20, R14, 0x1 ;  /* 0x0000000e14087211 */ /* 0x000fe200078608ff */
[----:B------:R-:W-:-:S05]  /*2520*/  IMAD.IADD R2, R139, 0x1, R21 ;  /* 0x000000018b027824 */ /* 0x000fca00078e0215 */
[----:B------:R-:W-:Y:S01]  /*2530*/  LEA.HI.X R9, R20, R15, R2, 0x1, P3 ;  /* 0x0000000f14097211 */ /* 0x000fe200018f0c02 */
[----:B--2---:R-:W-:-:S04]  /*2540*/  IMAD.U32 R12, R19, 0x10000, RZ ;  /* 0x00010000130c7824 */ /* 0x004fc800078e00ff */
[----:B------:R-:W-:-:S04]  /*2550*/  FMUL R13, R12, R121 ;  /* 0x000000790c0d7220 */ /* 0x000fc80000400000 */
[----:B------:R-:W-:-:S05]  /*2560*/  FFMA R13, R26, R120, R13 ;  /* 0x000000781a0d7223 */ /* 0x000fca000000000d */
[----:B------:R-:W-:-:S05]  /*2570*/  F2FP.BF16.F32.PACK_AB R13, RZ, R13 ;  /* 0x0000000dff0d723e */ /* 0x000fca00000010ff */
[----:B------:R0:W-:Y:S01]  /*2580*/  @P2 STG.E.U16 desc[UR36][R10.64], R13 ;  /* 0x0000000d0a002986 */ /* 0x0001e2000c101524 */
[----:B------:R-:W-:Y:S05]  /*2590*/  @!P0 BRA `(.L_x_38) ;  /* 0x0000000000048947 */ /* 0x000fea0003800000 */
[----:B------:R2:W5:Y:S02]  /*25a0*/  LDG.E.LTC128B.U16 R19, desc[UR36][R8.64+0x2] ;  /* 0x0000022408137981 */ /* 0x000564000c1e1520 */
.L_x_38:
[----:B------:R-:W-:Y:S05]  /*25b0*/  BSYNC B1 ;  /* 0x0000000000017941 */ /* 0x000fea0003800000 */
.L_x_37:
[----:B-----5:R-:W-:Y:S01]  /*25c0*/  IMAD.U32 R2, R19, 0x10000, RZ ;  /* 0x0001000013027824 */ /* 0x020fe200078e00ff */
[----:B------:R-:W-:Y:S01]  /*25d0*/  ISETP.GT.AND P1, PT, R0, 0x8, PT ;  /* 0x000000080000780c */ /* 0x000fe20003f24270 */
[----:B------:R-:W-:Y:S02]  /*25e0*/  BSSY B1, `(.L_x_39) ;  /* 0x0000008000017945 */ /* 0x000fe40003800000 */
[----:B------:R-:W-:Y:S01]  /*25f0*/  FMUL R2, R2, R121 ;  /* 0x0000007902027220 */ /* 0x000fe20000400000 */
[----:B------:R-:W-:-:S03]  /*2600*/  ISETP.GT.AND P2, PT, R3, RZ, P1 ;  /* 0x000000ff0300720c */ /* 0x000fc60000f44270 */
[----:B------:R-:W-:-:S05]  /*2610*/  FFMA R2, R27, R120, R2 ;  /* 0x000000781b027223 */ /* 0x000fca0000000002 */
[----:B------:R-:W-:-:S05]  /*2620*/  F2FP.BF16.F32.PACK_AB R2, RZ, R2 ;  /* 0x00000002ff02723e */ /* 0x000fca00000010ff */
[----:B------:R3:W-:Y:S01]  /*2630*/  @P0 STG.E.U16 desc[UR36][R10.64+0x2], R2 ;  /* 0x000002020a000986 */ /* 0x0007e2000c101524 */
[----:B------:R-:W-:Y:S05]  /*2640*/  @!P2 BRA `(.L_x_40) ;  /* 0x000000000004a947 */ /* 0x000fea0003800000 */
[----:B------:R4:W5:Y:S02]  /*2650*/  LDG.E.LTC128B.U16 R19, desc[UR36][R6.64+0x10] ;  /* 0x0000102406137981 */ /* 0x000964000c1e1520 */
.L_x_40:
[----:B------:R-:W-:Y:S05]  /*2660*/  BSYNC B1 ;  /* 0x0000000000017941 */ /* 0x000fea0003800000 */
.L_x_39:
[----:B---3-5:R-:W-:Y:S01]  /*2670*/  IMAD.U32 R2, R19, 0x10000, RZ ;  /* 0x0001000013027824 */ /* 0x028fe200078e00ff */
[----:B------:R-:W-:Y:S01]  /*2680*/  ISETP.GT.AND P0, PT, R0, 0x9, PT ;  /* 0x000000090000780c */ /* 0x000fe20003f04270 */
[----:B------:R-:W-:Y:S02]  /*2690*/  BSSY B1, `(.L_x_41) ;  /* 0x0000008000017945 */ /* 0x000fe40003800000 */
[----:B0-----:R-:W-:Y:S01]  /*26a0*/  FMUL R13, R2, R121 ;  /* 0x00000079020d7220 */ /* 0x001fe20000400000 */
[----:B------:R-:W-:-:S03]  /*26b0*/  ISETP.GT.AND P3, PT, R3, RZ, P0 ;  /* 0x000000ff0300720c */ /* 0x000fc60000764270 */
[----:B------:R-:W-:-:S05]  /*26c0*/  FFMA R13, R28, R120, R13 ;  /* 0x000000781c0d7223 */ /* 0x000fca000000000d */
[----:B------:R-:W-:-:S05]  /*26d0*/  F2FP.BF16.F32.PACK_AB R13, RZ, R13 ;  /* 0x0000000dff0d723e */ /* 0x000fca00000010ff */
[----:B------:R0:W-:Y:S01]  /*26e0*/  @P2 STG.E.U16 desc[UR36][R4.64+0x10], R13 ;  /* 0x0000100d04002986 */ /* 0x0001e2000c101524 */
[----:B------:R-:W-:Y:S05]  /*26f0*/  @!P3 BRA `(.L_x_42) ;  /* 0x000000000004b947 */ /* 0x000fea0003800000 */
[----:B------:R3:W5:Y:S02]  /*2700*/  LDG.E.LTC128B.U16 R19, desc[UR36][R6.64+0x12] ;  /* 0x0000122406137981 */ /* 0x000764000c1e1520 */
.L_x_42:
[----:B------:R-:W-:Y:S05]  /*2710*/  BSYNC B1 ;  /* 0x0000000000017941 */ /* 0x000fea0003800000 */
.L_x_41:
[----:B-----5:R-:W-:Y:S01]  /*2720*/  IMAD.U32 R2, R19, 0x10000, RZ ;  /* 0x0001000013027824 */ /* 0x020fe200078e00ff */
[----:B------:R-:W-:Y:S01]  /*2730*/  ISETP.GT.AND P1, PT, R3, 0x8, P1 ;  /* 0x000000080300780c */ /* 0x000fe20000f24270 */
[----:B------:R-:W-:Y:S02]  /*2740*/  BSSY B1, `(.L_x_43) ;  /* 0x0000007000017945 */ /* 0x000fe40003800000 */
[----:B------:R-:W-:-:S04]  /*2750*/  FMUL R2, R2, R121 ;  /* 0x0000007902027220 */ /* 0x000fc80000400000 */
[----:B------:R-:W-:-:S05]  /*2760*/  FFMA R2, R29, R120, R2 ;  /* 0x000000781d027223 */ /* 0x000fca0000000002 */
[----:B------:R-:W-:-:S05]  /*2770*/  F2FP.BF16.F32.PACK_AB R2, RZ, R2 ;  /* 0x00000002ff02723e */ /* 0x000fca00000010ff */
[----:B------:R0:W-:Y:S01]  /*2780*/  @P3 STG.E.U16 desc[UR36][R4.64+0x12], R2 ;  /* 0x0000120204003986 */ /* 0x0001e2000c101524 */
[----:B------:R-:W-:Y:S05]  /*2790*/  @!P1 BRA `(.L_x_44) ;  /* 0x0000000000049947 */ /* 0x000fea0003800000 */
[----:B------:R0:W5:Y:S02]  /*27a0*/  LDG.E.LTC128B.U16 R19, desc[UR36][R8.64+0x10] ;  /* 0x0000102408137981 */ /* 0x000164000c1e1520 */
.L_x_44:
[----:B------:R-:W-:Y:S05]  /*27b0*/  BSYNC B1 ;  /* 0x0000000000017941 */ /* 0x000fea0003800000 */
.L_x_43:
[----:B0----5:R-:W-:Y:S01]  /*27c0*/  IMAD.U32 R2, R19, 0x10000, RZ ;  /* 0x0001000013027824 */ /* 0x021fe200078e00ff */
        /* <DEDUP_REMOVED lines=8> */
.L_x_46:
[----:B------:R-:W-:Y:S05]  /*2850*/  BSYNC B1 ;  /* 0x0000000000017941 */ /* 0x000fea0003800000 */
.L_x_45:
        /* <DEDUP_REMOVED lines=10> */
.L_x_48:
[----:B------:R-:W-:Y:S05]  /*2900*/  BSYNC B1 ;  /* 0x0000000000017941 */ /* 0x000fea0003800000 */
.L_x_47:
[----:B0----5:R-:W-:Y:S01]  /*2910*/  IMAD.U32 R2, R19, 0x10000, RZ ;  /* 0x0001000013027824 */ /* 0x021fe200078e00ff */
        /* <DEDUP_REMOVED lines=9> */
.L_x_50:
[----:B------:R-:W-:Y:S05]  /*29b0*/  BSYNC B1 ;  /* 0x0000000000017941 */ /* 0x000fea0003800000 */
.L_x_49:
        /* <DEDUP_REMOVED lines=9> */
.L_x_52:
[----:B------:R-:W-:Y:S05]  /*2a50*/  BSYNC B1 ;  /* 0x0000000000017941 */ /* 0x000fea0003800000 */
.L_x_51:
        /* <DEDUP_REMOVED lines=9> */
.L_x_54:
[----:B------:R-:W-:Y:S05]  /*2af0*/  BSYNC B1 ;  /* 0x0000000000017941 */ /* 0x000fea0003800000 */
.L_x_53:
        /* <DEDUP_REMOVED lines=10> */
.L_x_56:
[----:B------:R-:W-:Y:S05]  /*2ba0*/  BSYNC B1 ;  /* 0x0000000000017941 */ /* 0x000fea0003800000 */
.L_x_55:
        /* <DEDUP_REMOVED lines=10> */
.L_x_58:
[----:B------:R-:W-:Y:S05]  /*2c50*/  BSYNC B1 ;  /* 0x0000000000017941 */ /* 0x000fea0003800000 */
.L_x_57:
        /* <DEDUP_REMOVED lines=9> */
.L_x_60:
[----:B------:R-:W-:Y:S05]  /*2cf0*/  BSYNC B1 ;  /* 0x0000000000017941 */ /* 0x000fea0003800000 */
.L_x_59:
        /* <DEDUP_REMOVED lines=9> */
.L_x_62:
[----:B------:R-:W-:Y:S05]  /*2d90*/  BSYNC B1 ;  /* 0x0000000000017941 */ /* 0x000fea0003800000 */
.L_x_61:
        /* <DEDUP_REMOVED lines=10> */
.L_x_64:
[----:B------:R-:W-:Y:S05]  /*2e40*/  BSYNC B1 ;  /* 0x0000000000017941 */ /* 0x000fea0003800000 */
.L_x_63:
        /* <DEDUP_REMOVED lines=10> */
.L_x_66:
[----:B------:R-:W-:Y:S05]  /*2ef0*/  BSYNC B1 ;  /* 0x0000000000017941 */ /* 0x000fea0003800000 */
.L_x_65:
        /* <DEDUP_REMOVED lines=9> */
.L_x_68:
[----:B------:R-:W-:Y:S05]  /*2f90*/  BSYNC B1 ;  /* 0x0000000000017941 */ /* 0x000fea0003800000 */
.L_x_67:
        /* <DEDUP_REMOVED lines=9> */
.L_x_70:
[----:B------:R-:W-:Y:S05]  /*3030*/  BSYNC B1 ;  /* 0x0000000000017941 */ /* 0x000fea0003800000 */
.L_x_69:
        /* <DEDUP_REMOVED lines=10> */
.L_x_72:
[----:B------:R-:W-:Y:S05]  /*30e0*/  BSYNC B1 ;  /* 0x0000000000017941 */ /* 0x000fea0003800000 */
.L_x_71:
        /* <DEDUP_REMOVED lines=10> */
.L_x_74:
[----:B------:R-:W-:Y:S05]  /*3190*/  BSYNC B1 ;  /* 0x0000000000017941 */ /* 0x000fea0003800000 */
.L_x_73:
        /* <DEDUP_REMOVED lines=9> */
.L_x_76:
[----:B------:R-:W-:Y:S05]  /*3230*/  BSYNC B1 ;  /* 0x0000000000017941 */ /* 0x000fea0003800000 */
.L_x_75:
        /* <DEDUP_REMOVED lines=9> */
.L_x_78:
[----:B------:R-:W-:Y:S05]  /*32d0*/  BSYNC B1 ;  /* 0x0000000000017941 */ /* 0x000fea0003800000 */
.L_x_77:
        /* <DEDUP_REMOVED lines=10> */
.L_x_80:
[----:B------:R-:W-:Y:S05]  /*3380*/  BSYNC B1 ;  /* 0x0000000000017941 */ /* 0x000fea0003800000 */
.L_x_79:
        /* <DEDUP_REMOVED lines=10> */
.L_x_82:
[----:B------:R-:W-:Y:S05]  /*3430*/  BSYNC B1 ;  /* 0x0000000000017941 */ /* 0x000fea0003800000 */
.L_x_81:
        /* <DEDUP_REMOVED lines=9> */
.L_x_84:
[----:B------:R-:W-:Y:S05]  /*34d0*/  BSYNC B1 ;  /* 0x0000000000017941 */ /* 0x000fea0003800000 */
.L_x_83:
        /* <DEDUP_REMOVED lines=9> */
.L_x_86:
[----:B------:R-:W-:Y:S05]  /*3570*/  BSYNC B1 ;  /* 0x0000000000017941 */ /* 0x000fea0003800000 */
.L_x_85:
        /* <DEDUP_REMOVED lines=10> */
.L_x_88:
[----:B------:R-:W-:Y:S05]  /*3620*/  BSYNC B1 ;  /* 0x0000000000017941 */ /* 0x000fea0003800000 */
.L_x_87:
        /* <DEDUP_REMOVED lines=10> */
.L_x_90:
[----:B------:R-:W-:Y:S05]  /*36d0*/  BSYNC B1 ;  /* 0x0000000000017941 */ /* 0x000fea0003800000 */
.L_x_89:
        /* <DEDUP_REMOVED lines=9> */
.L_x_92:
[----:B------:R-:W-:Y:S05]  /*3770*/  BSYNC B1 ;  /* 0x0000000000017941 */ /* 0x000fea0003800000 */
.L_x_91:
        /* <DEDUP_REMOVED lines=9> */
.L_x_94:
[----:B------:R-:W-:Y:S05]  /*3810*/  BSYNC B1 ;  /* 0x0000000000017941 */ /* 0x000fea0003800000 */
.L_x_93:
        /* <DEDUP_REMOVED lines=10> */
.L_x_96:
[----:B------:R-:W-:Y:S05]  /*38c0*/  BSYNC B1 ;  /* 0x0000000000017941 */ /* 0x000fea0003800000 */
.L_x_95:
        /* <DEDUP_REMOVED lines=10> */
.L_x_98:
[----:B------:R-:W-:Y:S05]  /*3970*/  BSYNC B1 ;  /* 0x0000000000017941 */ /* 0x000fea0003800000 */
.L_x_97:
        /* <DEDUP_REMOVED lines=9> */
.L_x_100:
[----:B------:R-:W-:Y:S05]  /*3a10*/  BSYNC B1 ;  /* 0x0000000000017941 */ /* 0x000fea0003800000 */
.L_x_99:
        /* <DEDUP_REMOVED lines=9> */
.L_x_102:
[----:B------:R-:W-:Y:S05]  /*3ab0*/  BSYNC B1 ;  /* 0x0000000000017941 */ /* 0x000fea0003800000 */
.L_x_101:
        /* <DEDUP_REMOVED lines=10> */
.L_x_104:
[----:B------:R-:W-:Y:S05]  /*3b60*/  BSYNC B1 ;  /* 0x0000000000017941 */ /* 0x000fea0003800000 */
.L_x_103:
        /* <DEDUP_REMOVED lines=10> */
.L_x_106:
[----:B------:R-:W-:Y:S05]  /*3c10*/  BSYNC B1 ;  /* 0x0000000000017941 */ /* 0x000fea0003800000 */
.L_x_105:
        /* <DEDUP_REMOVED lines=9> */
.L_x_108:
[----:B------:R-:W-:Y:S05]  /*3cb0*/  BSYNC B1 ;  /* 0x0000000000017941 */ /* 0x000fea0003800000 */
.L_x_107:
        /* <DEDUP_REMOVED lines=9> */
.L_x_110:
[----:B------:R-:W-:Y:S05]  /*3d50*/  BSYNC B1 ;  /* 0x0000000000017941 */ /* 0x000fea0003800000 */
.L_x_109:
        /* <DEDUP_REMOVED lines=10> */
.L_x_112:
[----:B------:R-:W-:Y:S05]  /*3e00*/  BSYNC B1 ;  /* 0x0000000000017941 */ /* 0x000fea0003800000 */
.L_x_111:
        /* <DEDUP_REMOVED lines=10> */
.L_x_114:
[----:B------:R-:W-:Y:S05]  /*3eb0*/  BSYNC B1 ;  /* 0x0000000000017941 */ /* 0x000fea0003800000 */
.L_x_113:
        /* <DEDUP_REMOVED lines=9> */
.L_x_116:
[----:B------:R-:W-:Y:S05]  /*3f50*/  BSYNC B1 ;  /* 0x0000000000017941 */ /* 0x000fea0003800000 */
.L_x_115:
        /* <DEDUP_REMOVED lines=9> */
.L_x_118:
[----:B------:R-:W-:Y:S05]  /*3ff0*/  BSYNC B1 ;  /* 0x0000000000017941 */ /* 0x000fea0003800000 */
.L_x_117:
        /* <DEDUP_REMOVED lines=10> */
.L_x_120:
[----:B------:R-:W-:Y:S05]  /*40a0*/  BSYNC B1 ;  /* 0x0000000000017941 */ /* 0x000fea0003800000 */
.L_x_119:
        /* <DEDUP_REMOVED lines=10> */
.L_x_122:
[----:B------:R-:W-:Y:S05]  /*4150*/  BSYNC B1 ;  /* 0x0000000000017941 */ /* 0x000fea0003800000 */
.L_x_121:
        /* <DEDUP_REMOVED lines=9> */
.L_x_124:
[----:B------:R-:W-:Y:S05]  /*41f0*/  BSYNC B1 ;  /* 0x0000000000017941 */ /* 0x000fea0003800000 */
.L_x_123:
        /* <DEDUP_REMOVED lines=9> */
.L_x_126:
[----:B------:R-:W-:Y:S05]  /*4290*/  BSYNC B1 ;  /* 0x0000000000017941 */ /* 0x000fea0003800000 */
.L_x_125:
        /* <DEDUP_REMOVED lines=10> */
.L_x_128:
[----:B------:R-:W-:Y:S05]  /*4340*/  BSYNC B1 ;  /* 0x0000000000017941 */ /* 0x000fea0003800000 */
.L_x_127:
        /* <DEDUP_REMOVED lines=10> */
.L_x_130:
[----:B------:R-:W-:Y:S05]  /*43f0*/  BSYNC B1 ;  /* 0x0000000000017941 */ /* 0x000fea0003800000 */
.L_x_129:
        /* <DEDUP_REMOVED lines=9> */
.L_x_132:
[----:B------:R-:W-:Y:S05]  /*4490*/  BSYNC B1 ;  /* 0x0000000000017941 */ /* 0x000fea0003800000 */
.L_x_131:
        /* <DEDUP_REMOVED lines=9> */
.L_x_134:
[----:B------:R-:W-:Y:S05]  /*4530*/  BSYNC B1 ;  /* 0x0000000000017941 */ /* 0x000fea0003800000 */
.L_x_133:
        /* <DEDUP_REMOVED lines=10> */
.L_x_136:
[----:B------:R-:W-:Y:S05]  /*45e0*/  BSYNC B1 ;  /* 0x0000000000017941 */ /* 0x000fea0003800000 */
.L_x_135:
        /* <DEDUP_REMOVED lines=10> */
.L_x_138:
[----:B------:R-:W-:Y:S05]  /*4690*/  BSYNC B1 ;  /* 0x0000000000017941 */ /* 0x000fea0003800000 */
.L_x_137:
        /* <DEDUP_REMOVED lines=9> */
.L_x_140:
[----:B------:R-:W-:Y:S05]  /*4730*/  BSYNC B1 ;  /* 0x0000000000017941 */ /* 0x000fea0003800000 */
.L_x_139:
        /* <DEDUP_REMOVED lines=9> */
.L_x_142:
[----:B------:R-:W-:Y:S05]  /*47d0*/  BSYNC B1 ;  /* 0x0000000000017941 */ /* 0x000fea0003800000 */
.L_x_141:
        /* <DEDUP_REMOVED lines=10> */
.L_x_144:
[----:B------:R-:W-:Y:S05]  /*4880*/  BSYNC B1 ;  /* 0x0000000000017941 */ /* 0x000fea0003800000 */
.L_x_143:
        /* <DEDUP_REMOVED lines=10> */
.L_x_146:
[----:B------:R-:W-:Y:S05]  /*4930*/  BSYNC B1 ;  /* 0x0000000000017941 */ /* 0x000fea0003800000 */
.L_x_145:
        /* <DEDUP_REMOVED lines=9> */
.L_x_148:
[----:B------:R-:W-:Y:S05]  /*49d0*/  BSYNC B1 ;  /* 0x0000000000017941 */ /* 0x000fea0003800000 */
.L_x_147:
        /* <DEDUP_REMOVED lines=9> */
.L_x_150:
[----:B------:R-:W-:Y:S05]  /*4a70*/  BSYNC B1 ;  /* 0x0000000000017941 */ /* 0x000fea0003800000 */
.L_x_149:
        /* <DEDUP_REMOVED lines=10> */
.L_x_152:
[----:B------:R-:W-:Y:S05]  /*4b20*/  BSYNC B1 ;  /* 0x0000000000017941 */ /* 0x000fea0003800000 */
.L_x_151:
        /* <DEDUP_REMOVED lines=10> */
.L_x_154:
[----:B------:R-:W-:Y:S05]  /*4bd0*/  BSYNC B1 ;  /* 0x0000000000017941 */ /* 0x000fea0003800000 */
.L_x_153:
        /* <DEDUP_REMOVED lines=9> */
.L_x_156:
[----:B------:R-:W-:Y:S05]  /*4c70*/  BSYNC B1 ;  /* 0x0000000000017941 */ /* 0x000fea0003800000 */
.L_x_155:
        /* <DEDUP_REMOVED lines=9> */
.L_x_158:
[----:B------:R-:W-:Y:S05]  /*4d10*/  BSYNC B1 ;  /* 0x0000000000017941 */ /* 0x000fea0003800000 */
.L_x_157:
        /* <DEDUP_REMOVED lines=10> */
.L_x_160:
[----:B------:R-:W-:Y:S05]  /*4dc0*/  BSYNC B1 ;  /* 0x0000000000017941 */ /* 0x000fea0003800000 */
.L_x_159:
        /* <DEDUP_REMOVED lines=10> */
.L_x_162:
[----:B------:R-:W-:Y:S05]  /*4e70*/  BSYNC B1 ;  /* 0x0000000000017941 */ /* 0x000fea0003800000 */
.L_x_161:
        /* <DEDUP_REMOVED lines=9> */
.L_x_164:
[----:B------:R-:W-:Y:S05]  /*4f10*/  BSYNC B1 ;  /* 0x0000000000017941 */ /* 0x000fea0003800000 */
.L_x_163:
        /* <DEDUP_REMOVED lines=9> */
.L_x_166:
[----:B------:R-:W-:Y:S05]  /*4fb0*/  BSYNC B1 ;  /* 0x0000000000017941 */ /* 0x000fea0003800000 */
.L_x_165:
        /* <DEDUP_REMOVED lines=10> */
.L_x_168:
[----:B------:R-:W-:Y:S05]  /*5060*/  BSYNC B1 ;  /* 0x0000000000017941 */ /* 0x000fea0003800000 */
.L_x_167:
        /* <DEDUP_REMOVED lines=10> */
.L_x_170:
[----:B------:R-:W-:Y:S05]  /*5110*/  BSYNC B1 ;  /* 0x0000000000017941 */ /* 0x000fea0003800000 */
.L_x_169:
        /* <DEDUP_REMOVED lines=9> */
.L_x_172:
[----:B------:R-:W-:Y:S05]  /*51b0*/  BSYNC B1 ;  /* 0x0000000000017941 */ /* 0x000fea0003800000 */
.L_x_171:
        /* <DEDUP_REMOVED lines=9> */
.L_x_174:
[----:B------:R-:W-:Y:S05]  /*5250*/  BSYNC B1 ;  /* 0x0000000000017941 */ /* 0x000fea0003800000 */
.L_x_173:
        /* <DEDUP_REMOVED lines=10> */
.L_x_176:
[----:B------:R-:W-:Y:S05]  /*5300*/  BSYNC B1 ;  /* 0x0000000000017941 */ /* 0x000fea0003800000 */
.L_x_175:
        /* <DEDUP_REMOVED lines=10> */
.L_x_178:
[----:B------:R-:W-:Y:S05]  /*53b0*/  BSYNC B1 ;  /* 0x0000000000017941 */ /* 0x000fea0003800000 */
.L_x_177:
        /* <DEDUP_REMOVED lines=9> */
.L_x_180:
[----:B------:R-:W-:Y:S05]  /*5450*/  BSYNC B1 ;  /* 0x0000000000017941 */ /* 0x000fea0003800000 */
.L_x_179:
        /* <DEDUP_REMOVED lines=9> */
.L_x_182:
[----:B------:R-:W-:Y:S05]  /*54f0*/  BSYNC B1 ;  /* 0x0000000000017941 */ /* 0x000fea0003800000 */
.L_x_181:
        /* <DEDUP_REMOVED lines=10> */
.L_x_184:
[----:B------:R-:W-:Y:S05]  /*55a0*/  BSYNC B1 ;  /* 0x0000000000017941 */ /* 0x000fea0003800000 */
.L_x_183:
        /* <DEDUP_REMOVED lines=10> */
.L_x_186:
[----:B------:R-:W-:Y:S05]  /*5650*/  BSYNC B1 ;  /* 0x0000000000017941 */ /* 0x000fea0003800000 */
.L_x_185:
        /* <DEDUP_REMOVED lines=9> */
.L_x_188:
[----:B------:R-:W-:Y:S05]  /*56f0*/  BSYNC B1 ;  /* 0x0000000000017941 */ /* 0x000fea0003800000 */
.L_x_187:
        /* <DEDUP_REMOVED lines=9> */
.L_x_190:
[----:B------:R-:W-:Y:S05]  /*5790*/  BSYNC B1 ;  /* 0x0000000000017941 */ /* 0x000fea0003800000 */
.L_x_189:
        /* <DEDUP_REMOVED lines=10> */
.L_x_192:
[----:B------:R-:W-:Y:S05]  /*5840*/  BSYNC B1 ;  /* 0x0000000000017941 */ /* 0x000fea0003800000 */
.L_x_191:
        /* <DEDUP_REMOVED lines=10> */
.L_x_194:
[----:B------:R-:W-:Y:S05]  /*58f0*/  BSYNC B1 ;  /* 0x0000000000017941 */ /* 0x000fea0003800000 */
.L_x_193:
        /* <DEDUP_REMOVED lines=9> */
.L_x_196:
[----:B------:R-:W-:Y:S05]  /*5990*/  BSYNC B1 ;  /* 0x0000000000017941 */ /* 0x000fea0003800000 */
.L_x_195:
        /* <DEDUP_REMOVED lines=9> */
.L_x_198:
[----:B------:R-:W-:Y:S05]  /*5a30*/  BSYNC B1 ;  /* 0x0000000000017941 */ /* 0x000fea0003800000 */
.L_x_197:
        /* <DEDUP_REMOVED lines=10> */
.L_x_200:
[----:B------:R-:W-:Y:S05]  /*5ae0*/  BSYNC B1 ;  /* 0x0000000000017941 */ /* 0x000fea0003800000 */
.L_x_199:
        /* <DEDUP_REMOVED lines=10> */
.L_x_202:
[----:B------:R-:W-:Y:S05]  /*5b90*/  BSYNC B1 ;  /* 0x0000000000017941 */ /* 0x000fea0003800000 */
.L_x_201:
        /* <DEDUP_REMOVED lines=9> */
.L_x_204:
[----:B------:R-:W-:Y:S05]  /*5c30*/  BSYNC B1 ;  /* 0x0000000000017941 */ /* 0x000fea0003800000 */
.L_x_203:
        /* <DEDUP_REMOVED lines=9> */
.L_x_206:
[----:B------:R-:W-:Y:S05]  /*5cd0*/  BSYNC B1 ;  /* 0x0000000000017941 */ /* 0x000fea0003800000 */
.L_x_205:
        /* <DEDUP_REMOVED lines=10> */
.L_x_208:
[----:B------:R-:W-:Y:S05]  /*5d80*/  BSYNC B1 ;  /* 0x0000000000017941 */ /* 0x000fea0003800000 */
.L_x_207:
        /* <DEDUP_REMOVED lines=10> */
.L_x_210:
[----:B------:R-:W-:Y:S05]  /*5e30*/  BSYNC B1 ;  /* 0x0000000000017941 */ /* 0x000fea0003800000 */
.L_x_209:
        /* <DEDUP_REMOVED lines=9> */
.L_x_212:
[----:B------:R-:W-:Y:S05]  /*5ed0*/  BSYNC B1 ;  /* 0x0000000000017941 */ /* 0x000fea0003800000 */
.L_x_211:
        /* <DEDUP_REMOVED lines=9> */
.L_x_214:
[----:B------:R-:W-:Y:S05]  /*5f70*/  BSYNC B1 ;  /* 0x0000000000017941 */ /* 0x000fea0003800000 */
.L_x_213:
        /* <DEDUP_REMOVED lines=10> */
.L_x_216:
[----:B------:R-:W-:Y:S05]  /*6020*/  BSYNC B1 ;  /* 0x0000000000017941 */ /* 0x000fea0003800000 */
.L_x_215:
        /* <DEDUP_REMOVED lines=10> */
.L_x_218:
[----:B------:R-:W-:Y:S05]  /*60d0*/  BSYNC B1 ;  /* 0x0000000000017941 */ /* 0x000fea0003800000 */
.L_x_217:
        /* <DEDUP_REMOVED lines=9> */
.L_x_220:
[----:B------:R-:W-:Y:S05]  /*6170*/  BSYNC B1 ;  /* 0x0000000000017941 */ /* 0x000fea0003800000 */
.L_x_219:
[----:B0----5:R-:W-:Y:S01]  /*6180*/  IMAD.U32 R0, R19, 0x10000, RZ ;  /* 0x0001000013007824 */ /* 0x021fe200078e00ff */
[----:B------:R-:W-:Y:S01]  /*6190*/  ISETP.GT.AND P0, PT, R3, 0x8, P0 ;  /* 0x000000080300780c */ /* 0x000fe20000704270 */
[----:B------:R-:W-:Y:S01]  /*61a0*/  @P1 IMAD.MOV.U32 R4, RZ, RZ, R10 ;  /* 0x000000ffff041224 */ /* 0x000fe200078e000a */
[----:B------:R-:W-:Y:S01]  /*61b0*/  BSSY B1, `(.L_x_221) ;  /* 0x0000009000017945 */ /* 0x000fe20003800000 */
[----:B------:R-:W-:-:S04]  /*61c0*/  FMUL R5, R0, R121 ;  /* 0x0000007900057220 */ /* 0x000fc80000400000 */
[----:B------:R-:W-:-:S05]  /*61d0*/  FFMA R5, R118, R120, R5 ;  /* 0x0000007876057223 */ /* 0x000fca0000000005 */
[----:B------:R-:W-:-:S04]  /*61e0*/  F2FP.BF16.F32.PACK_AB R5, RZ, R5 ;  /* 0x00000005ff05723e */ /* 0x000fc800000010ff */
[----:B------:R-:W-:Y:S01]  /*61f0*/  PRMT R2, R5, 0x7610, R2 ;  /* 0x0000761005027816 */ /* 0x000fe20000000002 */
[----:B------:R-:W-:-:S05]  /*6200*/  @P1 IMAD.MOV.U32 R5, RZ, RZ, R11 ;  /* 0x000000ffff051224 */ /* 0x000fca00078e000b */
[----:B------:R0:W-:Y:S01]  /*6210*/  @P1 STG.E.U16 desc[UR36][R4.64+0x170], R2 ;  /* 0x0001700204001986 */ /* 0x0001e2000c101524 */
[----:B------:R-:W-:Y:S05]  /*6220*/  @!P0 BRA `(.L_x_222) ;  /* 0x0000000000048947 */ /* 0x000fea0003800000 */
[----:B------:R0:W5:Y:S02]  /*6230*/  LDG.E.LTC128B.U16 R19, desc[UR36][R8.64+0x172] ;  /* 0x0001722408137981 */ /* 0x000164000c1e1520 */
.L_x_222:
[----:B------:R-:W-:Y:S05]  /*6240*/  BSYNC B1 ;  /* 0x0000000000017941 */ /* 0x000fea0003800000 */
.L_x_221:
[----:B------:R-:W-:Y:S05]  /*6250*/  @!P0 BRA `(.L_x_223) ;  /* 0x0000001c00088947 */ /* 0x000fea0003800000 */
[----:B-----5:R-:W-:-:S04]  /*6260*/  IMAD.U32 R0, R19, 0x10000, RZ ;  /* 0x0001000013007824 */ /* 0x020fc800078e00ff */
[----:B------:R-:W-:-:S04]  /*6270*/  FMUL R0, R0, R121 ;  /* 0x0000007900007220 */ /* 0x000fc80000400000 */
[----:B------:R-:W-:-:S05]  /*6280*/  FFMA R0, R119, R120, R0 ;  /* 0x0000007877007223 */ /* 0x000fca0000000000 */
[----:B------:R-:W-:-:S05]  /*6290*/  F2FP.BF16.F32.PACK_AB R0, RZ, R0 ;  /* 0x00000000ff00723e */ /* 0x000fca00000010ff */
[----:B------:R0:W-:Y:S01]  /*62a0*/  STG.E.U16 desc[UR36][R10.64+0x172], R0 ;  /* 0x000172000a007986 */ /* 0x0001e2000c101524 */
[----:B------:R-:W-:Y:S05]  /*62b0*/  BRA `(.L_x_223) ;  /* 0x0000001800f07947 */ /* 0x000fea0003800000 */
.L_x_34:
[----:B------:R-:W-:Y:S01]  /*62c0*/  ISETP.GT.AND P0, PT, R0, 0x1, PT ;  /* 0x000000010000780c */ /* 0x000fe20003f04270 */
[----:B------:R-:W-:Y:S01]  /*62d0*/  ULDC.64 UR4, c[0x0][0x5c0] ;  /* 0x0001700000047ab9 */ /* 0x000fe20000000a00 */
[-C--:B------:R-:W-:Y:S01]  /*62e0*/  FMUL R24, R24, R120.reuse ;  /* 0x0000007818187220 */ /* 0x080fe20000400000 */
[-C--:B------:R-:W-:Y:S01]  /*62f0*/  FMUL R25, R25, R120.reuse ;  /* 0x0000007819197220 */ /* 0x080fe20000400000 */
[----:B------:R-:W-:Y:S01]  /*6300*/  ISETP.GT.AND P3, PT, R3, RZ, P0 ;  /* 0x000000ff0300720c */ /* 0x000fe20000764270 */
[-C--:B------:R-:W-:Y:S01]  /*6310*/  FMUL R26, R26, R120.reuse ;  /* 0x000000781a1a7220 */ /* 0x080fe20000400000 */
[----:B------:R-:W-:Y:S01]  /*6320*/  LEA R4, P4, R138, UR4, 0x1 ;  /* 0x000000048a047c11 */ /* 0x000fe2000f8808ff */
[----:B------:R-:W-:Y:S01]  /*6330*/  FMUL R27, R27, R120 ;  /* 0x000000781b1b7220 */ /* 0x000fe20000400000 */
[----:B------:R-:W-:Y:S01]  /*6340*/  F2FP.BF16.F32.PACK_AB R24, RZ, R24 ;  /* 0x00000018ff18723e */ /* 0x000fe200000010ff */
[-C--:B------:R-:W-:Y:S01]  /*6350*/  FMUL R28, R28, R120.reuse ;  /* 0x000000781c1c7220 */ /* 0x080fe20000400000 */
[----:B------:R-:W-:Y:S01]  /*6360*/  LEA.HI.X R5, R138, UR5, R143, 0x1, P4 ;  /* 0x000000058a057c11 */ /* 0x000fe2000a0f0c8f */
[-C--:B------:R-:W-:Y:S01]  /*6370*/  FMUL R29, R29, R120.reuse ;  /* 0x000000781d1d7220 */ /* 0x080fe20000400000 */
[----:B------:R-:W-:Y:S01]  /*6380*/  F2FP.BF16.F32.PACK_AB R25, RZ, R25 ;  /* 0x00000019ff19723e */ /* 0x000fe200000010ff */
[-C--:B------:R-:W-:Y:S01]  /*6390*/  FMUL R30, R30, R120.reuse ;  /* 0x000000781e1e7220 */ /* 0x080fe20000400000 */
[----:B------:R-:W-:Y:S01]  /*63a0*/  SHF.L.U64.HI R11, R10, 0x4, R11 ;  /* 0x000000040a0b7819 */ /* 0x000fe2000001020b */
[----:B------:R-:W-:Y:S01]  /*63b0*/  @P1 STG.E.U16 desc[UR36][R4.64], R24 ;  /* 0x0000001804001986 */ /* 0x000fe2000c101524 */
[----:B------:R-:W-:Y:S01]  /*63c0*/  ISETP.GT.AND P1, PT, R0, 0x8, PT ;  /* 0x000000080000780c */ /* 0x000fe20003f24270 */
[----:B------:R-:W-:Y:S01]  /*63d0*/  FMUL R31, R31, R120 ;  /* 0x000000781f1f7220 */ /* 0x000fe20000400000 */
[C---:B------:R-:W-:Y:S01]  /*63e0*/  ISETP.GT.AND P4, PT, R3.reuse, 0x8, P0 ;  /* 0x000000080300780c */ /* 0x040fe20000784270 */
[----:B------:R-:W-:Y:S01]  /*63f0*/  @P3 STG.E.U16 desc[UR36][R4.64+0x2], R25 ;  /* 0x0000021904003986 */ /* 0x000fe2000c101524 */
[----:B------:R-:W-:Y:S01]  /*6400*/  LEA R6, P3, R10, R4, 0x4 ;  /* 0x000000040a067211 */ /* 0x000fe200078620ff */
[-C--:B------:R-:W-:Y:S01]  /*6410*/  FMUL R32, R32, R120.reuse ;  /* 0x0000007820207220 */ /* 0x080fe20000400000 */
[----:B------:R-:W-:Y:S01]  /*6420*/  ISETP.GT.AND P2, PT, R3, 0x8, P2 ;  /* 0x000000080300780c */ /* 0x000fe20001744270 */
[-C--:B------:R-:W-:Y:S01]  /*6430*/  FMUL R33, R33, R120.reuse ;  /* 0x0000007821217220 */ /* 0x080fe20000400000 */
[----:B------:R-:W-:Y:S01]  /*6440*/  ISETP.GT.AND P0, PT, R0, 0x9, PT ;  /* 0x000000090000780c */ /* 0x000fe20003f04270 */
[----:B------:R-:W-:Y:S01]  /*6450*/  IMAD.X R7, R11, 0x1, R5, P3 ;  /* 0x000000010b077824 */ /* 0x000fe200018e0605 */
[C---:B------:R-:W-:Y:S01]  /*6460*/  ISETP.GT.AND P5, PT, R3.reuse, RZ, P1 ;  /* 0x000000ff0300720c */ /* 0x040fe20000fa4270 */
[-C--:B------:R-:W-:Y:S01]  /*6470*/  FMUL R34, R34, R120.reuse ;  /* 0x0000007822227220 */ /* 0x080fe20000400000 */
[----:B------:R-:W-:Y:S01]  /*6480*/  ISETP.GT.AND P3, PT, R3, RZ, P0 ;  /* 0x000000ff0300720c */ /* 0x000fe20000764270 */
[----:B------:R-:W-:Y:S01]  /*6490*/  FMUL R35, R35, R120 ;  /* 0x0000007823237220 */ /* 0x000fe20000400000 */
[----:B------:R-:W-:Y:S01]  /*64a0*/  F2FP.BF16.F32.PACK_AB R26, RZ, R26 ;  /* 0x0000001aff1a723e */ /* 0x000fe200000010ff */
[-C--:B------:R-:W-:Y:S01]  /*64b0*/  FMUL R36, R36, R120.reuse ;  /* 0x0000007824247220 */ /* 0x080fe20000400000 */
[----:B------:R-:W-:Y:S01]  /*64c0*/  F2FP.BF16.F32.PACK_AB R27, RZ, R27 ;  /* 0x0000001bff1b723e */ /* 0x000fe200000010ff */
[----:B------:R-:W-:Y:S01]  /*64d0*/  FMUL R37, R37, R120 ;  /* 0x0000007825257220 */ /* 0x000fe20000400000 */
[----:B------:R-:W-:Y:S01]  /*64e0*/  F2FP.BF16.F32.PACK_AB R28, RZ, R28 ;  /* 0x0000001cff1c723e */ /* 0x000fe200000010ff */
[----:B------:R-:W-:Y:S01]  /*64f0*/  @P2 STG.E.U16 desc[UR36][R6.64], R26 ;  /* 0x0000001a06002986 */ /* 0x000fe2000c101524 */
[----:B------:R-:W-:Y:S01]  /*6500*/  F2FP.BF16.F32.PACK_AB R29, RZ, R29 ;  /* 0x0000001dff1d723e */ /* 0x000fe200000010ff */
[-C--:B------:R-:W-:Y:S01]  /*6510*/  FMUL R38, R38, R120.reuse ;  /* 0x0000007826267220 */ /* 0x080fe20000400000 */
[----:B------:R-:W-:Y:S01]  /*6520*/  ISETP.GT.AND P2, PT, R3, 0x8, P1 ;  /* 0x000000080300780c */ /* 0x000fe20000f44270 */
[----:B------:R-:W-:Y:S01]  /*6530*/  @P4 STG.E.U16 desc[UR36][R6.64+0x2], R27 ;  /* 0x0000021b06004986 */ /* 0x000fe2000c101524 */
[----:B------:R-:W-:Y:S01]  /*6540*/  ISETP.GT.AND P1, PT, R0, 0x10, PT ;  /* 0x000000100000780c */ /* 0x000fe20003f24270 */
[----:B------:R-:W-:Y:S01]  /*6550*/  FMUL R39, R39, R120 ;  /* 0x0000007827277220 */ /* 0x000fe20000400000 */
[----:B------:R-:W-:Y:S01]  /*6560*/  F2FP.BF16.F32.PACK_AB R30, RZ, R30 ;  /* 0x0000001eff1e723e */ /* 0x000fe200000010ff */
[----:B------:R-:W-:Y:S01]  /*6570*/  @P5 STG.E.U16 desc[UR36][R4.64+0x10], R28 ;  /* 0x0000101c04005986 */ /* 0x000fe2000c101524 */
[C---:B------:R-:W-:Y:S01]  /*6580*/  ISETP.GT.AND P4, PT, R3.reuse, RZ, P1 ;  /* 0x000000ff0300720c */ /* 0x040fe20000f84270 */
[-C--:B------:R-:W-:Y:S01]  /*6590*/  FMUL R40, R40, R120.reuse ;  /* 0x0000007828287220 */ /* 0x080fe20000400000 */
[----:B------:R-:W-:Y:S01]  /*65a0*/  F2FP.BF16.F32.PACK_AB R31, RZ, R31 ;  /* 0x0000001fff1f723e */ /* 0x000fe200000010ff */
[----:B------:R-:W-:Y:S01]  /*65b0*/  @P3 STG.E.U16 desc[UR36][R4.64+0x12], R29 ;  /* 0x0000121d04003986 */ /* 0x000fe2000c101524 */
[----:B------:R-:W-:Y:S01]  /*65c0*/  ISETP.GT.AND P3, PT, R3, 0x8, P0 ;  /* 0x000000080300780c */ /* 0x000fe20000764270 */
[----:B------:R-:W-:Y:S01]  /*65d0*/  FMUL R41, R41, R120 ;  /* 0x0000007829297220 */ /* 0x000fe20000400000 */
[----:B------:R-:W-:Y:S01]  /*65e0*/  ISETP.GT.AND P0, PT, R0, 0x11, PT ;  /* 0x000000110000780c */ /* 0x000fe20003f04270 */
[----:B------:R-:W-:Y:S01]  /*65f0*/  @P2 STG.E.U16 desc[UR36][R6.64+0x10], R30 ;  /* 0x0000101e06002986 */ /* 0x000fe2000c101524 */
[----:B------:R-:W-:Y:S01]  /*6600*/  F2FP.BF16.F32.PACK_AB R32, RZ, R32 ;  /* 0x00000020ff20723e */ /* 0x000fe200000010ff */
[-C--:B------:R-:W-:Y:S01]  /*6610*/  FMUL R42, R42, R120.reuse ;  /* 0x000000782a2a7220 */ /* 0x080fe20000400000 */
[----:B------:R-:W-:Y:S01]  /*6620*/  ISETP.GT.AND P5, PT, R3, RZ, P0 ;  /* 0x000000ff0300720c */ /* 0x000fe200007a4270 */
[-C--:B------:R-:W-:Y:S01]  /*6630*/  FMUL R43, R43, R120.reuse ;  /* 0x000000782b2b7220 */ /* 0x080fe20000400000 */
[----:B------:R-:W-:Y:S01]  /*6640*/  ISETP.GT.AND P2, PT, R3, 0x8, P1 ;  /* 0x000000080300780c */ /* 0x000fe20000f44270 */
[-C--:B------:R-:W-:Y:S01]  /*6650*/  FMUL R44, R44, R120.reuse ;  /* 0x000000782c2c7220 */ /* 0x080fe20000400000 */
[----:B------:R-:W-:Y:S01]  /*6660*/  ISETP.GT.AND P1, PT, R0, 0x18, PT ;  /* 0x000000180000780c */ /* 0x000fe20003f24270 */
[-C--:B------:R-:W-:Y:S01]  /*6670*/  FMUL R45, R45, R120.reuse ;  /* 0x000000782d2d7220 */ /* 0x080fe20000400000 */
[----:B------:R-:W-:Y:S01]  /*6680*/  F2FP.BF16.F32.PACK_AB R33, RZ, R33 ;  /* 0x00000021ff21723e */ /* 0x000fe200000010ff */
[----:B------:R-:W-:Y:S01]  /*6690*/  @P3 STG.E.U16 desc[UR36][R6.64+0x12], R31 ;  /* 0x0000121f06003986 */ /* 0x000fe2000c101524 */
[C---:B------:R-:W-:Y:S01]  /*66a0*/  ISETP.GT.AND P3, PT, R3.reuse, 0x8, P0 ;  /* 0x000000080300780c */ /* 0x040fe20000764270 */
[-C--:B------:R-:W-:Y:S01]  /*66b0*/  FMUL R46, R46, R120.reuse ;  /* 0x000000782e2e7220 */ /* 0x080fe20000400000 */
[----:B------:R-:W-:Y:S01]  /*66c0*/  ISETP.GT.AND P0, PT, R0, 0x19, PT ;  /* 0x000000190000780c */ /* 0x000fe20003f04270 */
[----:B------:R-:W-:Y:S01]  /*66d0*/  @P4 STG.E.U16 desc[UR36][R4.64+0x20], R32 ;  /* 0x0000202004004986 */ /* 0x000fe2000c101524 */
[----:B------:R-:W-:Y:S01]  /*66e0*/  ISETP.GT.AND P4, PT, R3, RZ, P1 ;  /* 0x000000ff0300720c */ /* 0x000fe20000f84270 */
[----:B------:R-:W-:Y:S01]  /*66f0*/  FMUL R47, R47, R120 ;  /* 0x000000782f2f7220 */ /* 0x000fe20000400000 */
[----:B------:R-:W-:Y:S01]  /*6700*/  F2FP.BF16.F32.PACK_AB R34, RZ, R34 ;  /* 0x00000022ff22723e */ /* 0x000fe200000010ff */
[----:B------:R-:W-:Y:S01]  /*6710*/  @P5 STG.E.U16 desc[UR36][R4.64+0x22], R33 ;  /* 0x0000222104005986 */ /* 0x000fe2000c101524 */
[----:B------:R-:W-:Y:S01]  /*6720*/  ISETP.GT.AND P5, PT, R3, RZ, P0 ;  /* 0x000000ff0300720c */ /* 0x000fe200007a4270 */
[----:B------:R-:W-:Y:S01]  /*6730*/  FMUL R48, R48, R120 ;  /* 0x0000007830307220 */ /* 0x000fe20000400000 */
[----:B------:R-:W-:Y:S01]  /*6740*/  F2FP.BF16.F32.PACK_AB R35, RZ, R35 ;  /* 0x00000023ff23723e */ /* 0x000fe200000010ff */
[----:B------:R-:W-:Y:S01]  /*6750*/  @P2 STG.E.U16 desc[UR36][R6.64+0x20], R34 ;  /* 0x0000202206002986 */ /* 0x000fe2000c101524 */
[----:B------:R-:W-:Y:S01]  /*6760*/  F2FP.BF16.F32.PACK_AB R36, RZ, R36 ;  /* 0x00000024ff24723e */ /* 0x000fe200000010ff */
[-C--:B------:R-:W-:Y:S01]  /*6770*/  FMUL R49, R49, R120.reuse ;  /* 0x0000007831317220 */ /* 0x080fe20000400000 */
[C---:B------:R-:W-:Y:S01]  /*6780*/  ISETP.GT.AND P2, PT, R3.reuse, 0x8, P1 ;  /* 0x000000080300780c */ /* 0x040fe20000f44270 */
[----:B------:R-:W-:Y:S01]  /*6790*/  @P3 STG.E.U16 desc[UR36][R6.64+0x22], R35 ;  /* 0x0000222306003986 */ /* 0x000fe2000c101524 */
[----:B------:R-:W-:Y:S01]  /*67a0*/  ISETP.GT.AND P1, PT, R0, 0x20, PT ;  /* 0x000000200000780c */ /* 0x000fe20003f24270 */
[-C--:B------:R-:W-:Y:S01]  /*67b0*/  FMUL R50, R50, R120.reuse ;  /* 0x0000007832327220 */ /* 0x080fe20000400000 */
[----:B------:R-:W-:Y:S01]  /*67c0*/  F2FP.BF16.F32.PACK_AB R37, RZ, R37 ;  /* 0x00000025ff25723e */ /* 0x000fe200000010ff */
[----:B------:R-:W-:Y:S01]  /*67d0*/  @P4 STG.E.U16 desc[UR36][R4.64+0x30], R36 ;  /* 0x0000302404004986 */ /* 0x000fe2000c101524 */
[----:B------:R-:W-:Y:S01]  /*67e0*/  ISETP.GT.AND P3, PT, R3, 0x8, P0 ;  /* 0x000000080300780c */ /* 0x000fe20000764270 */
[-C--:B------:R-:W-:Y:S01]  /*67f0*/  FMUL R51, R51, R120.reuse ;  /* 0x0000007833337220 */ /* 0x080fe20000400000 */
[----:B------:R-:W-:Y:S01]  /*6800*/  ISETP.GT.AND P0, PT, R0, 0x21, PT ;  /* 0x000000210000780c */ /* 0x000fe20003f04270 */
[----:B------:R-:W-:Y:S01]  /*6810*/  @P5 STG.E.U16 desc[UR36][R4.64+0x32], R37 ;  /* 0x0000322504005986 */ /* 0x000fe2000c101524 */
[----:B------:R-:W-:Y:S01]  /*6820*/  ISETP.GT.AND P4, PT, R3, RZ, P1 ;  /* 0x000000ff0300720c */ /* 0x000fe20000f84270 */
[----:B------:R-:W-:Y:S01]  /*6830*/  FMUL R52, R52, R120 ;  /* 0x0000007834347220 */ /* 0x000fe20000400000 */
[----:B------:R-:W-:Y:S01]  /*6840*/  F2FP.BF16.F32.PACK_AB R38, RZ, R38 ;  /* 0x00000026ff26723e */ /* 0x000fe200000010ff */
[-C--:B------:R-:W-:Y:S01]  /*6850*/  FMUL R53, R53, R120.reuse ;  /* 0x0000007835357220 */ /* 0x080fe20000400000 */
        /* <DEDUP_REMOVED lines=219> */
[----:B------:R-:W-:Y:S01]  /*7610*/  FMUL R119, R119, R120 ;  /* 0x0000007877777220 */ /* 0x000fe20000400000 */
[----:B------:R-:W-:-:S02]  /*7620*/  ISETP.GT.AND P5, PT, R3, RZ, P0 ;  /* 0x000000ff0300720c */ /* 0x000fc400007a4270 */
[----:B------:R-:W-:Y:S01]  /*7630*/  F2FP.BF16.F32.PACK_AB R83, RZ, R83 ;  /* 0x00000053ff53723e */ /* 0x000fe200000010ff */
[----:B------:R-:W-:Y:S01]  /*7640*/  @P2 STG.E.U16 desc[UR36][R6.64+0xe0], R82 ;  /* 0x0000e05206002986 */ /* 0x000fe2000c101524 */
[----:B------:R-:W-:Y:S02]  /*7650*/  F2FP.BF16.F32.PACK_AB R84, RZ, R84 ;  /* 0x00000054ff54723e */ /* 0x000fe400000010ff */
[C---:B------:R-:W-:Y:S01]  /*7660*/  ISETP.GT.AND P2, PT, R3.reuse, 0x8, P1 ;  /* 0x000000080300780c */ /* 0x040fe20000f44270 */
[----:B------:R-:W-:Y:S01]  /*7670*/  @P3 STG.E.U16 desc[UR36][R6.64+0xe2], R83 ;  /* 0x0000e25306003986 */ /* 0x000fe2000c101524 */
[----:B------:R-:W-:Y:S02]  /*7680*/  ISETP.GT.AND P1, PT, R0, 0x80, PT ;  /* 0x000000800000780c */ /* 0x000fe40003f24270 */
[----:B------:R-:W-:Y:S01]  /*7690*/  F2FP.BF16.F32.PACK_AB R85, RZ, R85 ;  /* 0x00000055ff55723e */ /* 0x000fe200000010ff */
[----:B------:R-:W-:Y:S01]  /*76a0*/  @P4 STG.E.U16 desc[UR36][R4.64+0xf0], R84 ;  /* 0x0000f05404004986 */ /* 0x000fe2000c101524 */
[----:B------:R-:W-:-:S02]  /*76b0*/  ISETP.GT.AND P3, PT, R3, 0x8, P0 ;  /* 0x000000080300780c */ /* 0x000fc40000764270 */
[----:B------:R-:W-:Y:S01]  /*76c0*/  ISETP.GT.AND P0, PT, R0, 0x81, PT ;  /* 0x000000810000780c */ /* 0x000fe20003f04270 */
[----:B------:R-:W-:Y:S01]  /*76d0*/  @P5 STG.E.U16 desc[UR36][R4.64+0xf2], R85 ;  /* 0x0000f25504005986 */ /* 0x000fe2000c101524 */
[C---:B------:R-:W-:Y:S02]  /*76e0*/  ISETP.GT.AND P4, PT, R3.reuse, RZ, P1 ;  /* 0x000000ff0300720c */ /* 0x040fe40000f84270 */
[----:B------:R-:W-:Y:S02]  /*76f0*/  F2FP.BF16.F32.PACK_AB R86, RZ, R86 ;  /* 0x00000056ff56723e */ /* 0x000fe400000010ff */
[----:B------:R-:W-:Y:S02]  /*7700*/  ISETP.GT.AND P5, PT, R3, RZ, P0 ;  /* 0x000000ff0300720c */ /* 0x000fe400007a4270 */
[----:B------:R-:W-:Y:S01]  /*7710*/  F2FP.BF16.F32.PACK_AB R87, RZ, R87 ;  /* 0x00000057ff57723e */ /* 0x000fe200000010ff */
[----:B------:R-:W-:Y:S01]  /*7720*/  @P2 STG.E.U16 desc[UR36][R6.64+0xf0], R86 ;  /* 0x0000f05606002986 */ /* 0x000fe2000c101524 */
[----:B------:R-:W-:-:S02]  /*7730*/  F2FP.BF16.F32.PACK_AB R88, RZ, R88 ;  /* 0x00000058ff58723e */ /* 0x000fc400000010ff */
[C---:B------:R-:W-:Y:S01]  /*7740*/  ISETP.GT.AND P2, PT, R3.reuse, 0x8, P1 ;  /* 0x000000080300780c */ /* 0x040fe20000f44270 */
[----:B------:R-:W-:Y:S01]  /*7750*/  @P3 STG.E.U16 desc[UR36][R6.64+0xf2], R87 ;  /* 0x0000f25706003986 */ /* 0x000fe2000c101524 */
[C---:B------:R-:W-:Y:S02]  /*7760*/  ISETP.GT.AND P1, PT, R0.reuse, 0x88, PT ;  /* 0x000000880000780c */ /* 0x040fe40003f24270 */
[----:B------:R-:W-:Y:S01]  /*7770*/  F2FP.BF16.F32.PACK_AB R89, RZ, R89 ;  /* 0x00000059ff59723e */ /* 0x000fe200000010ff */
[----:B------:R-:W-:Y:S01]  /*7780*/  @P4 STG.E.U16 desc[UR36][R4.64+0x100], R88 ;  /* 0x0001005804004986 */ /* 0x000fe2000c101524 */
[C---:B------:R-:W-:Y:S02]  /*7790*/  ISETP.GT.AND P3, PT, R3.reuse, 0x8, P0 ;  /* 0x000000080300780c */ /* 0x040fe40000764270 */
[----:B------:R-:W-:Y:S01]  /*77a0*/  ISETP.GT.AND P0, PT, R0, 0x89, PT ;  /* 0x000000890000780c */ /* 0x000fe20003f04270 */
[----:B------:R-:W-:Y:S01]  /*77b0*/  @P5 STG.E.U16 desc[UR36][R4.64+0x102], R89 ;  /* 0x0001025904005986 */ /* 0x000fe2000c101524 */
[----:B------:R-:W-:-:S02]  /*77c0*/  ISETP.GT.AND P4, PT, R3, RZ, P1 ;  /* 0x000000ff0300720c */ /* 0x000fc40000f84270 */
[----:B------:R-:W-:Y:S02]  /*77d0*/  F2FP.BF16.F32.PACK_AB R90, RZ, R90 ;  /* 0x0000005aff5a723e */ /* 0x000fe400000010ff */
[C---:B------:R-:W-:Y:S02]  /*77e0*/  ISETP.GT.AND P5, PT, R3.reuse, RZ, P0 ;  /* 0x000000ff0300720c */ /* 0x040fe400007a4270 */
[----:B------:R-:W-:Y:S01]  /*77f0*/  F2FP.BF16.F32.PACK_AB R91, RZ, R91 ;  /* 0x0000005bff5b723e */ /* 0x000fe200000010ff */
[----:B------:R-:W-:Y:S01]  /*7800*/  @P2 STG.E.U16 desc[UR36][R6.64+0x100], R90 ;  /* 0x0001005a06002986 */ /* 0x000fe2000c101524 */
[----:B------:R-:W-:Y:S02]  /*7810*/  F2FP.BF16.F32.PACK_AB R92, RZ, R92 ;  /* 0x0000005cff5c723e */ /* 0x000fe400000010ff */
[----:B------:R-:W-:Y:S01]  /*7820*/  ISETP.GT.AND P2, PT, R3, 0x8, P1 ;  /* 0x000000080300780c */ /* 0x000fe20000f44270 */
[----:B------:R-:W-:Y:S01]  /*7830*/  @P3 STG.E.U16 desc[UR36][R6.64+0x102], R91 ;  /* 0x0001025b06003986 */ /* 0x000fe2000c101524 */
[----:B------:R-:W-:-:S02]  /*7840*/  ISETP.GT.AND P1, PT, R0, 0x90, PT ;  /* 0x000000900000780c */ /* 0x000fc40003f24270 */
[----:B------:R-:W-:Y:S01]  /*7850*/  F2FP.BF16.F32.PACK_AB R93, RZ, R93 ;  /* 0x0000005dff5d723e */ /* 0x000fe200000010ff */
[----:B------:R-:W-:Y:S01]  /*7860*/  @P4 STG.E.U16 desc[UR36][R4.64+0x110], R92 ;  /* 0x0001105c04004986 */ /* 0x000fe2000c101524 */
[C---:B------:R-:W-:Y:S02]  /*7870*/  ISETP.GT.AND P3, PT, R3.reuse, 0x8, P0 ;  /* 0x000000080300780c */ /* 0x040fe40000764270 */
[----:B------:R-:W-:Y:S01]  /*7880*/  ISETP.GT.AND P0, PT, R0, 0x91, PT ;  /* 0x000000910000780c */ /* 0x000fe20003f04270 */
[----:B------:R-:W-:Y:S01]  /*7890*/  @P5 STG.E.U16 desc[UR36][R4.64+0x112], R93 ;  /* 0x0001125d04005986 */ /* 0x000fe2000c101524 */
[C---:B------:R-:W-:Y:S02]  /*78a0*/  ISETP.GT.AND P4, PT, R3.reuse, RZ, P1 ;  /* 0x000000ff0300720c */ /* 0x040fe40000f84270 */
[----:B------:R-:W-:Y:S02]  /*78b0*/  F2FP.BF16.F32.PACK_AB R94, RZ, R94 ;  /* 0x0000005eff5e723e */ /* 0x000fe400000010ff */
        /* <DEDUP_REMOVED lines=27> */
[C---:B------:R-:W-:Y:S02]  /*7a70*/  ISETP.GT.AND P5, PT, R3.reuse, RZ, P0 ;  /* 0x000000ff0300720c */ /* 0x040fe400007a4270 */
[----:B------:R-:W-:Y:S02]  /*7a80*/  F2FP.BF16.F32.PACK_AB R102, RZ, R102 ;  /* 0x00000066ff66723e */ /* 0x000fe400000010ff */
[----:B------:R-:W-:Y:S02]  /*7a90*/  F2FP.BF16.F32.PACK_AB R103, RZ, R103 ;  /* 0x00000067ff67723e */ /* 0x000fe400000010ff */
[----:B------:R-:W-:Y:S01]  /*7aa0*/  F2FP.BF16.F32.PACK_AB R104, RZ, R104 ;  /* 0x00000068ff68723e */ /* 0x000fe200000010ff */
[----:B------:R-:W-:Y:S01]  /*7ab0*/  @P2 STG.E.U16 desc[UR36][R6.64+0x130], R102 ;  /* 0x0001306606002986 */ /* 0x000fe2000c101524 */
[----:B------:R-:W-:Y:S02]  /*7ac0*/  F2FP.BF16.F32.PACK_AB R105, RZ, R105 ;  /* 0x00000069ff69723e */ /* 0x000fe400000010ff */
[C---:B------:R-:W-:Y:S01]  /*7ad0*/  ISETP.GT.AND P1, PT, R3.reuse, 0x8, P1 ;  /* 0x000000080300780c */ /* 0x040fe20000f24270 */
[----:B------:R-:W-:Y:S01]  /*7ae0*/  @P3 STG.E.U16 desc[UR36][R6.64+0x132], R103 ;  /* 0x0001326706003986 */ /* 0x000fe2000c101524 */
[----:B------:R-:W-:-:S02]  /*7af0*/  ISETP.GT.AND P2, PT, R3, 0x8, P0 ;  /* 0x000000080300780c */ /* 0x000fc40000744270 */
[C---:B------:R-:W-:Y:S01]  /*7b00*/  ISETP.GT.AND P0, PT, R0.reuse, 0xa9, PT ;  /* 0x000000a90000780c */ /* 0x040fe20003f04270 */
[----:B------:R-:W-:Y:S01]  /*7b10*/  @P4 STG.E.U16 desc[UR36][R4.64+0x140], R104 ;  /* 0x0001406804004986 */ /* 0x000fe2000c101524 */
[----:B------:R-:W-:Y:S02]  /*7b20*/  ISETP.GT.AND P4, PT, R0, 0xa8, PT ;  /* 0x000000a80000780c */ /* 0x000fe40003f84270 */
[----:B------:R-:W-:Y:S01]  /*7b30*/  F2FP.BF16.F32.PACK_AB R106, RZ, R106 ;  /* 0x0000006aff6a723e */ /* 0x000fe200000010ff */
[----:B------:R-:W-:Y:S01]  /*7b40*/  @P5 STG.E.U16 desc[UR36][R4.64+0x142], R105 ;  /* 0x0001426904005986 */ /* 0x000fe2000c101524 */
[----:B------:R-:W-:Y:S02]  /*7b50*/  ISETP.GT.AND P5, PT, R3, RZ, P4 ;  /* 0x000000ff0300720c */ /* 0x000fe400027a4270 */
[----:B------:R-:W-:Y:S01]  /*7b60*/  F2FP.BF16.F32.PACK_AB R107, RZ, R107 ;  /* 0x0000006bff6b723e */ /* 0x000fe200000010ff */
[----:B------:R-:W-:Y:S01]  /*7b70*/  @P1 STG.E.U16 desc[UR36][R6.64+0x140], R106 ;  /* 0x0001406a06001986 */ /* 0x000fe2000c101524 */
[----:B------:R-:W-:-:S02]  /*7b80*/  F2FP.BF16.F32.PACK_AB R108, RZ, R108 ;  /* 0x0000006cff6c723e */ /* 0x000fc400000010ff */
[C---:B------:R-:W-:Y:S01]  /*7b90*/  ISETP.GT.AND P3, PT, R3.reuse, RZ, P0 ;  /* 0x000000ff0300720c */ /* 0x040fe20000764270 */
[----:B------:R-:W-:Y:S01]  /*7ba0*/  @P2 STG.E.U16 desc[UR36][R6.64+0x142], R107 ;  /* 0x0001426b06002986 */ /* 0x000fe2000c101524 */
[C---:B------:R-:W-:Y:S02]  /*7bb0*/  ISETP.GT.AND P4, PT, R3.reuse, 0x8, P4 ;  /* 0x000000080300780c */ /* 0x040fe40002784270 */
[----:B------:R-:W-:Y:S02]  /*7bc0*/  F2FP.BF16.F32.PACK_AB R109, RZ, R109 ;  /* 0x0000006dff6d723e */ /* 0x000fe400000010ff */
[----:B------:R-:W-:Y:S01]  /*7bd0*/  F2FP.BF16.F32.PACK_AB R110, RZ, R110 ;  /* 0x0000006eff6e723e */ /* 0x000fe200000010ff */
[----:B------:R-:W-:Y:S01]  /*7be0*/  @P5 STG.E.U16 desc[UR36][R4.64+0x150], R108 ;  /* 0x0001506c04005986 */ /* 0x000fe2000c101524 */
[----:B------:R-:W-:Y:S02]  /*7bf0*/  ISETP.GT.AND P5, PT, R3, 0x8, P0 ;  /* 0x000000080300780c */ /* 0x000fe400007a4270 */
[----:B------:R-:W-:-:S02]  /*7c00*/  F2FP.BF16.F32.PACK_AB R111, RZ, R111 ;  /* 0x0000006fff6f723e */ /* 0x000fc400000010ff */
[C---:B------:R-:W-:Y:S01]  /*7c10*/  ISETP.GT.AND P0, PT, R0.reuse, 0xb1, PT ;  /* 0x000000b10000780c */ /* 0x040fe20003f04270 */
[----:B------:R-:W-:Y:S01]  /*7c20*/  @P3 STG.E.U16 desc[UR36][R4.64+0x152], R109 ;  /* 0x0001526d04003986 */ /* 0x000fe2000c101524 */
[----:B------:R-:W-:Y:S02]  /*7c30*/  ISETP.GT.AND P3, PT, R0, 0xb0, PT ;  /* 0x000000b00000780c */ /* 0x000fe40003f64270 */
[----:B------:R-:W-:Y:S01]  /*7c40*/  F2FP.BF16.F32.PACK_AB R112, RZ, R112 ;  /* 0x00000070ff70723e */ /* 0x000fe200000010ff */
[----:B------:R-:W-:Y:S01]  /*7c50*/  @P4 STG.E.U16 desc[UR36][R6.64+0x150], R110 ;  /* 0x0001506e06004986 */ /* 0x000fe2000c101524 */
[C---:B------:R-:W-:Y:S02]  /*7c60*/  ISETP.GT.AND P4, PT, R3.reuse, RZ, P3 ;  /* 0x000000ff0300720c */ /* 0x040fe40001f84270 */
[C---:B------:R-:W-:Y:S01]  /*7c70*/  ISETP.GT.AND P3, PT, R3.reuse, 0x8, P3 ;  /* 0x000000080300780c */ /* 0x040fe20001f64270 */
[----:B------:R-:W-:Y:S01]  /*7c80*/  @P5 STG.E.U16 desc[UR36][R6.64+0x152], R111 ;  /* 0x0001526f06005986 */ /* 0x000fe2000c101524 */
[----:B------:R-:W-:-:S02]  /*7c90*/  ISETP.GT.AND P5, PT, R3, RZ, P0 ;  /* 0x000000ff0300720c */ /* 0x000fc400007a4270 */
[----:B------:R-:W-:Y:S02]  /*7ca0*/  F2FP.BF16.F32.PACK_AB R113, RZ, R113 ;  /* 0x00000071ff71723e */ /* 0x000fe400000010ff */
[C---:B------:R-:W-:Y:S02]  /*7cb0*/  ISETP.GT.AND P0, PT, R3.reuse, 0x8, P0 ;  /* 0x000000080300780c */ /* 0x040fe40000704270 */
[C---:B------:R-:W-:Y:S02]  /*7cc0*/  ISETP.GT.AND P1, PT, R0.reuse, 0xb9, PT ;  /* 0x000000b90000780c */ /* 0x040fe40003f24270 */
[----:B------:R-:W-:Y:S01]  /*7cd0*/  ISETP.GT.AND P2, PT, R0, 0xb8, PT ;  /* 0x000000b80000780c */ /* 0x000fe20003f44270 */
[----:B------:R-:W-:Y:S01]  /*7ce0*/  @P4 STG.E.U16 desc[UR36][R4.64+0x160], R112 ;  /* 0x0001607004004986 */ /* 0x000fe2000c101524 */
[C---:B------:R-:W-:Y:S01]  /*7cf0*/  ISETP.GT.AND P4, PT, R3.reuse, RZ, P1 ;  /* 0x000000ff0300720c */ /* 0x040fe20000f84270 */
[----:B------:R-:W-:Y:S01]  /*7d00*/  @P3 IMAD.MOV.U32 R2, RZ, RZ, R6 ;  /* 0x000000ffff023224 */ /* 0x000fe200078e0006 */
[C---:B------:R-:W-:Y:S01]  /*7d10*/  ISETP.GT.AND P1, PT, R3.reuse, 0x8, P1 ;  /* 0x000000080300780c */ /* 0x040fe20000f24270 */
[----:B------:R-:W-:Y:S01]  /*7d20*/  @P5 STG.E.U16 desc[UR36][R4.64+0x162], R113 ;  /* 0x0001627104005986 */ /* 0x000fe2000c101524 */
[----:B------:R-:W-:-:S02]  /*7d30*/  ISETP.GT.AND P5, PT, R3, RZ, P2 ;  /* 0x000000ff0300720c */ /* 0x000fc400017a4270 */
[----:B------:R-:W-:Y:S01]  /*7d40*/  ISETP.GT.AND P2, PT, R3, 0x8, P2 ;  /* 0x000000080300780c */ /* 0x000fe20001744270 */
[----:B------:R-:W-:Y:S01]  /*7d50*/  @P3 IMAD.MOV.U32 R3, RZ, RZ, R7 ;  /* 0x000000ffff033224 */ /* 0x000fe200078e0007 */
[----:B------:R-:W-:Y:S02]  /*7d60*/  F2FP.BF16.F32.PACK_AB R114, RZ, R114 ;  /* 0x00000072ff72723e */ /* 0x000fe400000010ff */
[----:B------:R-:W-:Y:S02]  /*7d70*/  F2FP.BF16.F32.PACK_AB R115, RZ, R115 ;  /* 0x00000073ff73723e */ /* 0x000fe400000010ff */
[----:B------:R-:W-:Y:S01]  /*7d80*/  F2FP.BF16.F32.PACK_AB R116, RZ, R116 ;  /* 0x00000074ff74723e */ /* 0x000fe200000010ff */
[----:B------:R0:W-:Y:S01]  /*7d90*/  @P3 STG.E.U16 desc[UR36][R2.64+0x160], R114 ;  /* 0x0001607202003986 */ /* 0x0001e2000c101524 */
[----:B------:R-:W-:Y:S02]  /*7da0*/  F2FP.BF16.F32.PACK_AB R117, RZ, R117 ;  /* 0x00000075ff75723e */ /* 0x000fe400000010ff */
[----:B------:R-:W-:-:S02]  /*7db0*/  F2FP.BF16.F32.PACK_AB R118, RZ, R118 ;  /* 0x00000076ff76723e */ /* 0x000fc400000010ff */
[----:B------:R-:W-:Y:S01]  /*7dc0*/  F2FP.BF16.F32.PACK_AB R119, RZ, R119 ;  /* 0x00000077ff77723e */ /* 0x000fe200000010ff */
[----:B0-----:R-:W-:Y:S02]  /*7dd0*/  @P0 IMAD.MOV.U32 R2, RZ, RZ, R6 ;  /* 0x000000ffff020224 */ /* 0x001fe400078e0006 */
[----:B------:R-:W-:-:S05]  /*7de0*/  @P0 IMAD.MOV.U32 R3, RZ, RZ, R7 ;  /* 0x000000ffff030224 */ /* 0x000fca00078e0007 */
[----:B------:R0:W-:Y:S02]  /*7df0*/  @P0 STG.E.U16 desc[UR36][R2.64+0x162], R115 ;  /* 0x0001627302000986 */ /* 0x0001e4000c101524 */
[----:B0-----:R-:W-:Y:S02]  /*7e00*/  @P5 IMAD.MOV.U32 R2, RZ, RZ, R4 ;  /* 0x000000ffff025224 */ /* 0x001fe400078e0004 */
[----:B------:R-:W-:-:S05]  /*7e10*/  @P5 IMAD.MOV.U32 R3, RZ, RZ, R5 ;  /* 0x000000ffff035224 */ /* 0x000fca00078e0005 */
[----:B------:R0:W-:Y:S04]  /*7e20*/  @P5 STG.E.U16 desc[UR36][R2.64+0x170], R116 ;  /* 0x0001707402005986 */ /* 0x0001e8000c101524 */
[----:B------:R1:W-:Y:S01]  /*7e30*/  @P4 STG.E.U16 desc[UR36][R4.64+0x172], R117 ;  /* 0x0001727504004986 */ /* 0x0003e2000c101524 */
[----:B0-----:R-:W-:Y:S02]  /*7e40*/  @P2 IMAD.MOV.U32 R2, RZ, RZ, R6 ;  /* 0x000000ffff022224 */ /* 0x001fe400078e0006 */
[----:B------:R-:W-:-:S05]  /*7e50*/  @P2 IMAD.MOV.U32 R3, RZ, RZ, R7 ;  /* 0x000000ffff032224 */ /* 0x000fca00078e0007 */
[----:B------:R1:W-:Y:S04]  /*7e60*/  @P2 STG.E.U16 desc[UR36][R2.64+0x170], R118 ;  /* 0x0001707602002986 */ /* 0x0003e8000c101524 */
[----:B------:R1:W-:Y:S02]  /*7e70*/  @P1 STG.E.U16 desc[UR36][R6.64+0x172], R119 ;  /* 0x0001727706001986 */ /* 0x0003e4000c101524 */
.L_x_223:
[----:B------:R-:W-:Y:S05]  /*7e80*/  BSYNC B0 ;  /* 0x0000000000007941 */ /* 0x000fea0003800000 */
.L_x_33:
[----:B01----:R-:W2:Y:S01]  /*7e90*/  LDL.64 R2, [R1] ;  /* 0x0000000001027983 */ /* 0x003ea20000100a00 */
[----:B------:R-:W-:Y:S01]  /*7ea0*/  ULDC.64 UR4, c[0x0][0x650] ;  /* 0x0001940000047ab9 */ /* 0x000fe20000000a00 */
[----:B------:R0:W-:Y:S01]  /*7eb0*/  SYNCS.ARRIVE.TRANS64.A1T0 RZ, [R128+UR45], RZ ;  /* 0x000000ff80ff79a7 */ /* 0x0001e2000810002d */
[----:B------:R-:W-:Y:S01]  /*7ec0*/  PRMT R0, RZ, 0x7610, R0 ;  /* 0x00007610ff007816 */ /* 0x000fe20000000000 */
[----:B-----5:R-:W-:Y:S02]  /*7ed0*/  IMAD.MOV.U32 R19, RZ, RZ, -0x1 ;  /* 0xffffffffff137424 */ /* 0x020fe400078e00ff */
[----:B------:R-:W-:Y:S01]  /*7ee0*/  IMAD.MOV.U32 R22, RZ, RZ, -0x1 ;  /* 0xffffffffff167424 */ /* 0x000fe200078e00ff */
[----:B--2---:R-:W-:-:S04]  /*7ef0*/  LEA R18, P0, R2, R18, 0x1 ;  /* 0x0000001202127211 */ /* 0x004fc800078008ff */
[----:B------:R-:W-:Y:S01]  /*7f00*/  LEA.HI.X R17, R2, R17, R23, 0x1, P0 ;  /* 0x0000001102117211 */ /* 0x000fe200000f0c17 */
[----:B------:R-:W-:Y:S01]  /*7f10*/  IMAD.MOV.U32 R2, RZ, RZ, -0x1 ;  /* 0xffffffffff027424 */ /* 0x000fe200078e00ff */
[----:B------:R-:W-:-:S04]  /*7f20*/  ISETP.GE.U32.AND P0, PT, R18, UR4, PT ;  /* 0x0000000412007c0c */ /* 0x000fc8000bf06070 */
[----:B------:R-:W-:-:S13]  /*7f30*/  ISETP.GE.U32.AND.EX P0, PT, R17, UR5, PT, P0 ;  /* 0x0000000511007c0c */ /* 0x000fda000bf06100 */
[----:B0-----:R-:W-:Y:S05]  /*7f40*/  @P0 BRA `(.L_x_224) ;  /* 0x0000000400700947 */ /* 0x001fea0003800000 */
[----:B------:R-:W0:Y:S01]  /*7f50*/  S2R R10, SR_CTAID.X ;  /* 0x00000000000a7919 */ /* 0x000e220000002500 */
[----:B------:R-:W1:Y:S01]  /*7f60*/  LDC.64 R8, c[0x0][0x628] ;  /* 0x00018a00ff087b82 */ /* 0x000e620000000a00 */
[----:B------:R-:W-:Y:S01]  /*7f70*/  ULDC UR4, c[0x0][0x150] ;  /* 0x0000540000047ab9 */ /* 0x000fe20000000800 */
[----:B---34-:R-:W-:Y:S01]  /*7f80*/  IMAD.MOV.U32 R6, RZ, RZ, R18 ;  /* 0x000000ffff067224 */ /* 0x018fe200078e0012 */
[----:B------:R-:W2:Y:S01]  /*7f90*/  S2R R20, SR_CTAID.Y ;  /* 0x0000000000147919 */ /* 0x000ea20000002600 */
[----:B------:R-:W-:-:S04]  /*7fa0*/  IMAD.MOV.U32 R7, RZ, RZ, R17 ;  /* 0x000000ffff077224 */ /* 0x000fc800078e0011 */
[----:B------:R-:W3:Y:S08]  /*7fb0*/  LDC R15, c[0x0][0x144] ;  /* 0x00005100ff0f7b82 */ /* 0x000ef00000000800 */
[----:B------:R-:W4:Y:S08]  /*7fc0*/  LDC R0, c[0x0][0x630] ;  /* 0x00018c00ff007b82 */ /* 0x000f300000000800 */
[----:B------:R-:W2:Y:S01]  /*7fd0*/  LDC.64 R12, c[0x0][0x620] ;  /* 0x00018800ff0c7b82 */ /* 0x000ea20000000a00 */
[----:B-1----:R-:W-:-:S04]  /*7fe0*/  ISETP.NE.U32.AND P0, PT, R8, RZ, PT ;  /* 0x000000ff0800720c */ /* 0x002fc80003f05070 */
[----:B------:R-:W-:Y:S02]  /*7ff0*/  ISETP.NE.AND.EX P0, PT, R9, RZ, PT, P0 ;  /* 0x000000ff0900720c */ /* 0x000fe40003f05300 */
[----:B0-----:R-:W-:-:S05]  /*8000*/  I2FP.F32.U32 R2, R10 ;  /* 0x0000000a00027245 */ /* 0x001fca0000201000 */
[----:B------:R-:W-:-:S04]  /*8010*/  FMUL R2, R2, UR4 ;  /* 0x0000000402027c20 */ /* 0x000fc80008400000 */
[----:B------:R0:W1:Y:S02]  /*8020*/  F2I.U32.TRUNC.NTZ R14, R2 ;  /* 0x00000002000e7305 */ /* 0x000064000020f000 */
[----:B---34-:R-:W-:Y:S05]  /*8030*/  @!P0 BRA `(.L_x_225) ;  /* 0x0000000000288947 */ /* 0x018fea0003800000 */
[----:B------:R-:W3:Y:S02]  /*8040*/  LDC R3, c[0x0][0x634] ;  /* 0x00018d00ff037b82 */ /* 0x000ee40000000800 */
[----:B---3--:R-:W-:-:S05]  /*8050*/  IADD3 R7, P0, R18, R3, RZ ;  /* 0x0000000312077210 */ /* 0x008fca0007f1e0ff */
[----:B------:R-:W-:-:S04]  /*8060*/  IMAD.X R11, RZ, RZ, R17, P0 ;  /* 0x000000ffff0b7224 */ /* 0x000fc800000e0611 */
[----:B0-----:R-:W-:-:S04]  /*8070*/  IMAD.WIDE.U32 R2, R11, R8, RZ ;  /* 0x000000080b027225 */ /* 0x001fc800078e00ff */
[----:B------:R-:W-:-:S04]  /*8080*/  IMAD.WIDE.U32 R4, P0, R7, R9, R2 ;  /* 0x0000000907047225 */ /* 0x000fc80007800002 */
[----:B------:R-:W-:-:S04]  /*8090*/  IMAD.WIDE.U32 R2, R7, R8, RZ ;  /* 0x0000000807027225 */ /* 0x000fc800078e00ff */
[----:B------:R-:W-:Y:S01]  /*80a0*/  IMAD.X R7, RZ, RZ, RZ, P0 ;  /* 0x000000ffff077224 */ /* 0x000fe200000e06ff */
[----:B------:R-:W-:Y:S01]  /*80b0*/  IADD3 RZ, P0, R3, R4, RZ ;  /* 0x0000000403ff7210 */ /* 0x000fe20007f1e0ff */
[----:B------:R-:W-:-:S04]  /*80c0*/  IMAD.MOV.U32 R6, RZ, RZ, R5 ;  /* 0x000000ffff067224 */ /* 0x000fc800078e0005 */
[----:B------:R-:W-:-:S08]  /*80d0*/  IMAD.WIDE.U32.X R6, R11, R9, R6, P0 ;  /* 0x000000090b067225 */ /* 0x000fd000000e0406 */
.L_x_225:
[----:B------:R-:W3:Y:S01]  /*80e0*/  LDC.64 R26, c[0x0][0x640] ;  /* 0x00019000ff1a7b82 */ /* 0x000ee20000000a00 */
[-C--:B------:R-:W-:Y:S01]  /*80f0*/  SHF.R.U64 R11, R6, R0.reuse, R7 ;  /* 0x00000000060b7219 */ /* 0x080fe20000001207 */
[----:B------:R-:W-:Y:S01]  /*8100*/  IMAD.MOV.U32 R19, RZ, RZ, R17 ;  /* 0x000000ffff137224 */ /* 0x000fe200078e0011 */
[----:B------:R-:W-:Y:S01]  /*8110*/  SHF.R.U32.HI R0, RZ, R0, R7 ;  /* 0x00000000ff007219 */ /* 0x000fe20000011607 */
[----:B-1----:R-:W-:Y:S01]  /*8120*/  IMAD.MOV R14, RZ, RZ, -R14 ;  /* 0x000000ffff0e7224 */ /* 0x002fe200078e0a0e */
[----:B------:R-:W-:Y:S01]  /*8130*/  IADD3 R5, P0, RZ, -R11, RZ ;  /* 0x8000000bff057210 */ /* 0x000fe20007f1e0ff */
[----:B------:R-:W-:Y:S01]  /*8140*/  ULDC UR4, c[0x0][0x154] ;  /* 0x0000550000047ab9 */ /* 0x000fe20000000800 */
[----:B------:R-:W-:Y:S01]  /*8150*/  IMAD.MOV.U32 R7, RZ, RZ, 0x1 ;  /* 0x00000001ff077424 */ /* 0x000fe200078e00ff */
[----:B------:R-:W1:Y:S01]  /*8160*/  LDC R4, c[0x0][0x618] ;  /* 0x00018600ff047b82 */ /* 0x000e620000000800 */
[----:B------:R-:W-:Y:S02]  /*8170*/  IMAD R22, R15, R14, R10 ;  /* 0x0000000e0f167224 */ /* 0x000fe400078e020a */
[----:B------:R-:W-:-:S04]  /*8180*/  IMAD.X R3, RZ, RZ, ~R0, P0 ;  /* 0x000000ffff037224 */ /* 0x000fc800000e0e00 */
[-C--:B--2---:R-:W-:Y:S01]  /*8190*/  IMAD R0, R3, R12.reuse, RZ ;  /* 0x0000000c03007224 */ /* 0x084fe200078e02ff */
[----:B------:R-:W2:Y:S01]  /*81a0*/  LDC R6, c[0x0][0x608] ;  /* 0x00018200ff067b82 */ /* 0x000ea20000000800 */
[----:B0-----:R-:W-:-:S04]  /*81b0*/  IMAD.WIDE.U32 R2, R5, R12, R18 ;  /* 0x0000000c05027225 */ /* 0x001fc800078e0012 */
[----:B------:R-:W-:Y:S01]  /*81c0*/  IMAD R5, R5, R13, R0 ;  /* 0x0000000d05057224 */ /* 0x000fe200078e0200 */
[----:B------:R-:W-:Y:S02]  /*81d0*/  I2FP.F32.U32 R0, R20 ;  /* 0x0000001400007245 */ /* 0x000fe40000201000 */
[----:B------:R-:W0:Y:S01]  /*81e0*/  LDC R24, c[0x0][0x658] ;  /* 0x00019600ff187b82 */ /* 0x000e220000000800 */
[----:B------:R-:W-:Y:S01]  /*81f0*/  IMAD.IADD R3, R3, 0x1, R5 ;  /* 0x0000000103037824 */ /* 0x000fe200078e0205 */
[----:B---3--:R-:W-:Y:S01]  /*8200*/  ISETP.NE.U32.AND P0, PT, R26, RZ, PT ;  /* 0x000000ff1a00720c */ /* 0x008fe20003f05070 */
[----:B------:R-:W-:Y:S01]  /*8210*/  FMUL R0, R0, UR4 ;  /* 0x0000000400007c20 */ /* 0x000fe20008400000 */
[----:B------:R-:W-:Y:S02]  /*8220*/  IMAD.MOV.U32 R5, RZ, RZ, -0x1 ;  /* 0xffffffffff057424 */ /* 0x000fe400078e00ff */
[----:B------:R-:W-:Y:S01]  /*8230*/  ISETP.NE.AND.EX P0, PT, R27, RZ, PT, P0 ;  /* 0x000000ff1b00720c */ /* 0x000fe20003f05300 */
[----:B------:R3:W4:Y:S01]  /*8240*/  F2I.U32.TRUNC.NTZ R12, R0 ;  /* 0x00000000000c7305 */ /* 0x000722000020f000 */
[----:B------:R-:W3:Y:S01]  /*8250*/  LDC R15, c[0x0][0x148] ;  /* 0x00005200ff0f7b82 */ /* 0x000ee20000000800 */
[----:B-1----:R-:W-:-:S02]  /*8260*/  SHF.R.U64 R10, R2, R4, R3 ;  /* 0x00000004020a7219 */ /* 0x002fc40000001203 */
[----:B------:R-:W-:-:S05]  /*8270*/  SHF.R.U32.HI R3, RZ, R4, R3 ;  /* 0x00000004ff037219 */ /* 0x000fca0000011603 */
[----:B------:R-:W1:Y:S01]  /*8280*/  LDC R14, c[0x0][0x600] ;  /* 0x00018000ff0e7b82 */ /* 0x000e620000000800 */
[-CC-:B--2---:R-:W-:Y:S02]  /*8290*/  SHF.R.U64 R8, R10, R6.reuse, R3.reuse ;  /* 0x000000060a087219 */ /* 0x184fe40000001203 */
[----:B------:R-:W-:-:S05]  /*82a0*/  SHF.R.U32.HI R3, RZ, R6, R3 ;  /* 0x00000006ff037219 */ /* 0x000fca0000011603 */
[----:B------:R-:W2:Y:S01]  /*82b0*/  LDC R21, c[0x0][0x648] ;  /* 0x00019200ff157b82 */ /* 0x000ea20000000800 */
[-CC-:B0-----:R-:W-:Y:S02]  /*82c0*/  SHF.R.U64 R13, R8, R24.reuse, R3.reuse ;  /* 0x00000018080d7219 */ /* 0x181fe40000001203 */
[-C--:B------:R-:W-:Y:S02]  /*82d0*/  SHF.L.U32 R5, R5, R24.reuse, RZ ;  /* 0x0000001805057219 */ /* 0x080fe400000006ff */
[-C--:B------:R-:W-:Y:S01]  /*82e0*/  SHF.R.U32.HI R3, RZ, R24.reuse, R3 ;  /* 0x00000018ff037219 */ /* 0x080fe20000011603 */
[----:B------:R-:W-:Y:S01]  /*82f0*/  IMAD.MOV.U32 R2, RZ, RZ, R13 ;  /* 0x000000ffff027224 */ /* 0x000fe200078e000d */
[----:B------:R-:W-:Y:S01]  /*8300*/  SHF.L.U32 R24, R7, R24, RZ ;  /* 0x0000001807187219 */ /* 0x000fe200000006ff */
[----:B------:R-:W0:Y:S01]  /*8310*/  LDC R25, c[0x0][0x638] ;  /* 0x00018e00ff197b82 */ /* 0x000e220000000800 */
[----:B------:R-:W-:-:S07]  /*8320*/  LOP3.LUT R19, RZ, R5, RZ, 0x33, !PT ;  /* 0x00000005ff137212 */ /* 0x000fce00078e33ff */
[----:B------:R-:W0:Y:S01]  /*8330*/  LDC R28, c[0x0][0x610] ;  /* 0x00018400ff1c7b82 */ /* 0x000e220000000800 */
[----:B----4-:R-:W-:Y:S05]  /*8340*/  @!P0 BRA `(.L_x_226) ;  /* 0x0000000000288947 */ /* 0x010fea0003800000 */
[----:B---3--:R-:W3:Y:S02]  /*8350*/  LDC R0, c[0x0][0x64c] ;  /* 0x00019300ff007b82 */ /* 0x008ee40000000800 */
[----:B---3--:R-:W-:-:S05]  /*8360*/  IADD3 R7, P0, R13, R0, RZ ;  /* 0x000000000d077210 */ /* 0x008fca0007f1e0ff */
        /* <DEDUP_REMOVED lines=8> */
.L_x_226:
[----:B------:R-:W4:Y:S01]  /*83f0*/  LDC R4, c[0x0][0x65c] ;  /* 0x00019700ff047b82 */ /* 0x000f220000000800 */
[----:B--23--:R-:W-:Y:S01]  /*8400*/  SHF.R.U64 R0, R2, R21, R3 ;  /* 0x0000001502007219 */ /* 0x00cfe20000001203 */
[----:B-1----:R-:W-:Y:S01]  /*8410*/  VIADD R3, R14, 0xffffffff ;  /* 0xffffffff0e037836 */ /* 0x002fe20000000000 */
[----:B------:R-:W-:Y:S01]  /*8420*/  LOP3.LUT R19, R8, R19, RZ, 0xc0, !PT ;  /* 0x0000001308137212 */ /* 0x000fe200078ec0ff */
[----:B------:R-:W-:Y:S02]  /*8430*/  IMAD.MOV R12, RZ, RZ, -R12 ;  /* 0x000000ffff0c7224 */ /* 0x000fe400078e0a0c */
[----:B------:R-:W-:Y:S01]  /*8440*/  IMAD.MOV R2, RZ, RZ, -R0 ;  /* 0x000000ffff027224 */ /* 0x000fe200078e0a00 */
[----:B------:R-:W-:Y:S01]  /*8450*/  LOP3.LUT R3, R10, R3, RZ, 0xc0, !PT ;  /* 0x000000030a037212 */ /* 0x000fe200078ec0ff */
[----:B------:R-:W-:Y:S02]  /*8460*/  IMAD R19, R24, R0, R19 ;  /* 0x0000000018137224 */ /* 0x000fe400078e0213 */
[----:B0-----:R-:W-:-:S04]  /*8470*/  IMAD R0, R2, R25, R13 ;  /* 0x0000001902007224 */ /* 0x001fc800078e020d */
[----:B------:R-:W-:Y:S01]  /*8480*/  IMAD R2, R0, R14, R3 ;  /* 0x0000000e00027224 */ /* 0x000fe200078e0203 */
[----:B----4-:R-:W-:Y:S01]  /*8490*/  ISETP.NE.AND P0, PT, R4, 0x1, PT ;  /* 0x000000010400780c */ /* 0x010fe20003f05270 */
[----:B------:R-:W-:-:S05]  /*84a0*/  IMAD.MOV.U32 R4, RZ, RZ, 0x1 ;  /* 0x00000001ff047424 */ /* 0x000fca00078e00ff */
[----:B------:R-:W-:-:S07]  /*84b0*/  PRMT R0, R4, 0x7610, R0 ;  /* 0x0000761004007816 */ /* 0x000fce0000000000 */
[----:B------:R-:W-:-:S04]  /*84c0*/  @P0 IMAD R22, R15, R12, R20 ;  /* 0x0000000c0f160224 */ /* 0x000fc800078e0214 */
[----:B------:R-:W-:-:S05]  /*84d0*/  IMAD R19, R19, R28, R22 ;  /* 0x0000001c13137224 */ /* 0x000fca00078e0216 */
[----:B------:R-:W-:Y:S02]  /*84e0*/  SEL R22, R2, R19, !P0 ;  /* 0x0000001302167207 */ /* 0x000fe40004000000 */
[----:B------:R-:W-:Y:S01]  /*84f0*/  SEL R19, R19, R2, !P0 ;  /* 0x0000000213137207 */ /* 0x000fe20004000000 */
[----:B------:R-:W-:-:S07]  /*8500*/  IMAD.MOV.U32 R2, RZ, RZ, R11 ;  /* 0x000000ffff027224 */ /* 0x000fce00078e000b */
.L_x_224:
[----:B------:R-:W-:Y:S02]  /*8510*/  LOP3.LUT P0, RZ, R0, 0xff, RZ, 0xc0, !PT ;  /* 0x000000ff00ff7812 */ /* 0x000fe4000780c0ff */
[----:B------:R-:W-:-:S11]  /*8520*/  LOP3.LUT R135, R135, 0x1, RZ, 0x3c, !PT ;  /* 0x0000000187877812 */ /* 0x000fd600078e3cff */
[----:B------:R-:W-:Y:S05]  /*8530*/  @P0 BRA `(.L_x_227) ;  /* 0xffffff9000880947 */ /* 0x000fea000383ffff */
[----:B------:R-:W-:Y:S05]  /*8540*/  EXIT ;  /* 0x000000000000794d */ /* 0x000fea0003800000 */
.L_x_14:
[----:B------:R-:W-:-:S08]  /*8550*/  ISETP.NE.AND P0, PT, R0, RZ, PT ;  /* 0x000000ff0000720c */ /* 0x000fd00003f05270 */
[----:B0-----:R-:W0:-:S00]  /*8560*/  USETMAXREG.DEALLOC.CTAPOOL 0x28 ;  /* 0x00000028000079c8 */ /* 0x001e0000080e0500 */
[----:B------:R-:W-:Y:S05]  /*8570*/  @P0 EXIT ;  /* 0x000000000000094d */ /* 0x000fea0003800000 */
[----:B0-----:R-:W-:Y:S01]  /*8580*/  LOP3.LUT P0, RZ, R8, 0xff, RZ, 0xc0, !PT ;  /* 0x000000ff08ff7812 */ /* 0x001fe2000780c0ff */
[----:B------:R-:W-:Y:S02]  /*8590*/  IMAD.MOV.U32 R0, RZ, RZ, 0x1 ;  /* 0x00000001ff007424 */ /* 0x000fe400078e00ff */
[----:B------:R-:W-:-:S10]  /*85a0*/  IMAD.MOV.U32 R6, RZ, RZ, RZ ;  /* 0x000000ffff067224 */ /* 0x000fd400078e00ff */
[----:B------:R-:W-:Y:S05]  /*85b0*/  @!P0 BRA `(.L_x_228) ;  /* 0x0000000c001c8947 */ /* 0x000fea0003800000 */
[----:B------:R-:W-:Y:S01]  /*85c0*/  LOP3.LUT P0, RZ, R4, 0x1f, RZ, 0xc0, !PT ;  /* 0x0000001f04ff7812 */ /* 0x000fe2000780c0ff */
[----:B------:R-:W-:Y:S01]  /*85d0*/  ULDC UR5, c[0x0][0x658] ;  /* 0x0001960000057ab9 */ /* 0x000fe20000000800 */
[----:B------:R-:W-:Y:S01]  /*85e0*/  UMOV UR6, 0xffffffff ;  /* 0xffffffff00067882 */ /* 0x000fe20000000000 */
[----:B------:R-:W-:Y:S01]  /*85f0*/  BSSY B0, `(.L_x_228) ;  /* 0x00000c3000007945 */ /* 0x000fe20003800000 */
[----:B------:R-:W-:Y:S01]  /*8600*/  USHF.L.U32 UR6, UR6, UR5, URZ ;  /* 0x0000000506067299 */ /* 0x000fe2000800063f */
[C---:B------:R-:W-:Y:S01]  /*8610*/  ISETP.NE.AND P2, PT, R3.reuse, RZ, PT ;  /* 0x000000ff0300720c */ /* 0x040fe20003f45270 */
[----:B------:R-:W-:Y:S01]  /*8620*/  IMAD.MOV.U32 R8, RZ, RZ, 0x1 ;  /* 0x00000001ff087424 */ /* 0x000fe200078e00ff */
[----:B------:R-:W-:Y:S01]  /*8630*/  ISETP.NE.OR P0, PT, R3, RZ, !P0 ;  /* 0x000000ff0300720c */ /* 0x000fe20004705670 */
[----:B------:R-:W-:Y:S01]  /*8640*/  IMAD.MOV.U32 R0, RZ, RZ, 0x1 ;  /* 0x00000001ff007424 */ /* 0x000fe200078e00ff */
[----:B------:R-:W-:Y:S01]  /*8650*/  LOP3.LUT R7, R16, 0x2, RZ, 0xfc, !PT ;  /* 0x0000000210077812 */ /* 0x000fe200078efcff */
[----:B------:R-:W-:Y:S01]  /*8660*/  IMAD.MOV.U32 R6, RZ, RZ, RZ ;  /* 0x000000ffff067224 */ /* 0x000fe200078e00ff */
[----:B------:R-:W-:Y:S01]  /*8670*/  ULDC UR4, c[0x0][0x600] ;  /* 0x0001800000047ab9 */ /* 0x000fe20000000800 */
[----:B------:R-:W-:Y:S01]  /*8680*/  UMOV UR7, 0x1 ;  /* 0x0000000100077882 */ /* 0x000fe20000000000 */
[----:B------:R-:W-:-:S02]  /*8690*/  UIADD3 UR19, UR40, 0x1, URZ ;  /* 0x0000000128137890 */ /* 0x000fc4000fffe03f */
[----:B------:R-:W-:Y:S02]  /*86a0*/  UIADD3 UR15, UR4, -0x1, URZ ;  /* 0xffffffff040f7890 */ /* 0x000fe4000fffe03f */
[----:B------:R-:W-:Y:S02]  /*86b0*/  USHF.L.U32 UR17, UR7, UR5, URZ ;  /* 0x0000000507117299 */ /* 0x000fe4000800063f */
[----:B------:R-:W-:Y:S01]  /*86c0*/  ULOP3.LUT UR16, URZ, UR6, URZ, 0x33, !UPT ;  /* 0x000000063f107292 */ /* 0x000fe2000f8e333f */
[----:B------:R-:W-:-:S11]  /*86d0*/  ULDC.64 UR20, c[0x0][0x198] ;  /* 0x0000660000147ab9 */ /* 0x000fd60000000a00 */
.L_x_240:
[----:B------:R-:W-:-:S03]  /*86e0*/  UMOV UR4, 0xffffffff ;  /* 0xffffffff00047882 */ /* 0x000fc60000000000 */
[----:B------:R-:W-:Y:S05]  /*86f0*/  BRA.DIV UR4, `(.L_x_229) ;  /* 0x0000001e04407947 */ /* 0x000fea000b800000 */
[----:B------:R-:W-:-:S13]  /*8700*/  ELECT P6, URZ, PT ;  /* 0x00000000003f782f */ /* 0x000fda00038c0000 */
.L_x_277:
[----:B------:R-:W0:Y:S01]  /*8710*/  LDC R3, c[0x0][0x28c] ;  /* 0x0000a300ff037b82 */ /* 0x000e220000000800 */
[----:B------:R-:W-:Y:S01]  /*8720*/  BSSY B1, `(.L_x_230) ;  /* 0x0000037000017945 */ /* 0x000fe20003800000 */
[----:B0-----:R-:W-:-:S13]  /*8730*/  ISETP.LT.OR P6, PT, R3, 0x1, !P6 ;  /* 0x000000010300780c */ /* 0x001fda00077c1670 */
[----:B------:R-:W-:Y:S05]  /*8740*/  @P6 BRA `(.L_x_231) ;  /* 0x0000000000d06947 */ /* 0x000fea0003800000 */
[----:B------:R-:W-:Y:S02]  /*8750*/  IMAD R22, R22, 0xc0, RZ ;  /* 0x000000c016167824 */ /* 0x000fe400078e02ff */
[----:B------:R-:W-:Y:S02]  /*8760*/  IMAD.SHL.U32 R19, R19, 0x40, RZ ;  /* 0x0000004013137824 */ /* 0x000fe400078e00ff */
[----:B------:R-:W-:Y:S02]  /*8770*/  IMAD.MOV.U32 R12, RZ, RZ, RZ ;  /* 0x000000ffff0c7224 */ /* 0x000fe400078e00ff */
[----:B------:R-:W-:Y:S02]  /*8780*/  IMAD.U32 R13, RZ, RZ, UR19 ;  /* 0x00000013ff0d7e24 */ /* 0x000fe4000f8e00ff */
[----:B------:R-:W-:Y:S02]  /*8790*/  IMAD.MOV.U32 R3, RZ, RZ, R0 ;  /* 0x000000ffff037224 */ /* 0x000fe400078e0000 */
[----:B------:R-:W-:-:S07]  /*87a0*/  IMAD.MOV.U32 R4, RZ, RZ, R6 ;  /* 0x000000ffff047224 */ /* 0x000fce00078e0006 */
.L_x_235:
[----:B------:R-:W0:Y:S01]  /*87b0*/  S2R R10, SR_CgaCtaId ;  /* 0x00000000000a7919 */ /* 0x000e220000008800 */
[----:B------:R-:W-:Y:S01]  /*87c0*/  MOV R5, 0x400 ;  /* 0x0000040000057802 */ /* 0x000fe20000000f00 */
[----:B------:R-:W1:Y:S03]  /*87d0*/  @!P2 LDC R9, c[0x0][0x500] ;  /* 0x00014000ff09ab82 */ /* 0x000e660000000800 */
[----:B0-----:R-:W-:Y:S02]  /*87e0*/  LEA R11, R10, R5, 0x18 ;  /* 0x000000050a0b7211 */ /* 0x001fe400078ec0ff */
[----:B------:R-:W-:-:S03]  /*87f0*/  SHF.L.U32 R5, R3, 0x1f, RZ ;  /* 0x0000001f03057819 */ /* 0x000fc600000006ff */
[----:B------:R-:W-:-:S04]  /*8800*/  IMAD R10, R4, 0x8, R11 ;  /* 0x00000008040a7824 */ /* 0x000fc800078e020b */
[----:B------:R-:W0:Y:S02]  /*8810*/  SYNCS.PHASECHK.TRANS64.TRYWAIT P1, [R10+URZ+0xe0], R5 ;  /* 0x0000e0050a0075a7 */ /* 0x000e24000802017f */
[----:B01----:R-:W-:Y:S05]  /*8820*/  @!P1 BRA `(.L_x_232) ;  /* 0x0000001c00149947 */ /* 0x003fea0003800000 */
.L_x_278:
[----:B0-----:R-:W-:Y:S01]  /*8830*/  PRMT R5, R7, 0x9910, RZ ;  /* 0x0000991007057816 */ /* 0x001fe200000000ff */
[----:B------:R0:W-:Y:S03]  /*8840*/  @!P2 SYNCS.ARRIVE.TRANS64 RZ, [R10+URZ], R9 ;  /* 0x000000090affa9a7 */ /* 0x0001e6000800003f */
[----:B------:R-:W-:-:S13]  /*8850*/  ISETP.NE.AND P1, PT, R5, 0x2, PT ;  /* 0x000000020500780c */ /* 0x000fda0003f25270 */
[----:B0-----:R-:W-:Y:S05]  /*8860*/  @P1 BRA `(.L_x_233) ;  /* 0x0000000000041947 */ /* 0x001fea0003800000 */
[----:B------:R-:W-:Y:S01]  /*8870*/  BPT.TRAP 0x1 ;  /* 0x000000040000795c */ /* 0x000fe20000300000 */
.L_x_233:
[----:B------:R-:W-:Y:S05]  /*8880*/  @P0 BRA `(.L_x_234) ;  /* 0x0000000000040947 */ /* 0x000fea0003800000 */
[----:B------:R-:W-:Y:S01]  /*8890*/  BPT.TRAP 0x1 ;  /* 0x000000040000795c */ /* 0x000fe20000300000 */
.L_x_234:
[--C-:B------:R-:W-:Y:S01]  /*88a0*/  IMAD R5, R4, 0x800, R11.reuse ;  /* 0x0000080004057824 */ /* 0x100fe200078e020b */
[----:B------:R-:W-:Y:S01]  /*88b0*/  R2UR UR9, R10 ;  /* 0x000000000a0972ca */ /* 0x000fe200000e0000 */
[C---:B------:R-:W-:Y:S01]  /*88c0*/  IMAD R11, R4.reuse, 0x1800, R11 ;  /* 0x00001800040b7824 */ /* 0x040fe200078e020b */
[----:B------:R-:W-:Y:S01]  /*88d0*/  UIADD3 UR4, UP0, UR20, 0xf0, URZ ;  /* 0x000000f014047890 */ /* 0x000fe2000ff1e03f */
[----:B------:R-:W-:Y:S01]  /*88e0*/  VIADD R13, R13, 0xffffffff ;  /* 0xffffffff0d0d7836 */ /* 0x000fe20000000000 */
[----:B------:R-:W-:Y:S01]  /*88f0*/  R2UR UR5, R5 ;  /* 0x00000000050572ca */ /* 0x000fe200000e0000 */
[----:B------:R-:W-:Y:S01]  /*8900*/  UIADD3 UR22, UP1, UR20, 0x1f0, URZ ;  /* 0x000001f014167890 */ /* 0x000fe2000ff3e03f */
[----:B------:R-:W-:Y:S01]  /*8910*/  R2UR UR8, R11 ;  /* 0x000000000b0872ca */ /* 0x000fe200000e0000 */
[----:B------:R-:W-:Y:S01]  /*8920*/  VIADD R4, R4, 0x1 ;  /* 0x0000000104047836 */ /* 0x000fe20000000000 */
[----:B------:R-:W-:Y:S01]  /*8930*/  R2UR UR11, R19 ;  /* 0x00000000130b72ca */ /* 0x000fe200000e0000 */
[----:B------:R-:W-:Y:S01]  /*8940*/  UIADD3.X UR23, URZ, UR21, URZ, UP1, !UPT ;  /* 0x000000153f177290 */ /* 0x000fe20008ffe43f */
[----:B------:R-:W-:Y:S01]  /*8950*/  R2UR UR10, R12 ;  /* 0x000000000c0a72ca */ /* 0x000fe200000e0000 */
[----:B------:R-:W-:Y:S01]  /*8960*/  UMOV UR6, 0x0 ;  /* 0x0000000000067882 */ /* 0x000fe20000000000 */
[----:B------:R-:W-:Y:S01]  /*8970*/  R2UR UR12, R2 ;  /* 0x00000000020c72ca */ /* 0x000fe200000e0000 */
[----:B------:R-:W-:Y:S01]  /*8980*/  UMOV UR7, 0x10000000 ;  /* 0x1000000000077882 */ /* 0x000fe20000000000 */
[----:B------:R-:W-:Y:S01]  /*8990*/  R2UR UR18, R22 ;  /* 0x00000000161272ca */ /* 0x000fe200000e0000 */
[----:B------:R-:W-:Y:S01]  /*89a0*/  VIADD R12, R12, 0x10 ;  /* 0x000000100c0c7836 */ /* 0x000fe20000000000 */
[----:B------:R-:W-:Y:S01]  /*89b0*/  ISETP.GT.AND P3, PT, R13, 0x1, PT ;  /* 0x000000010d00780c */ /* 0x000fe20003f64270 */
[----:B------:R-:W-:Y:S01]  /*89c0*/  UIADD3 UR13, UR5, 0x300, URZ ;  /* 0x00000300050d7890 */ /* 0x000fe2000fffe03f */
[----:B------:R-:W-:Y:S01]  /*89d0*/  ISETP.NE.AND P1, PT, R4, 0x1c, PT ;  /* 0x0000001c0400780c */ /* 0x000fe20003f25270 */
[----:B------:R-:W-:-:S02]  /*89e0*/  UIADD3.X UR5, URZ, UR21, URZ, UP0, !UPT ;  /* 0x000000153f057290 */ /* 0x000fc400087fe43f */
[----:B------:R-:W-:Y:S01]  /*89f0*/  UIADD3 UR14, UR8, 0xe300, URZ ;  /* 0x0000e300080e7890 */ /* 0x000fe2000fffe03f */
[----:B------:R-:W-:Y:S02]  /*8a00*/  SEL R10, RZ, 0x1, P1 ;  /* 0x00000001ff0a7807 */ /* 0x000fe40000800000 */
[----:B------:R-:W-:Y:S01]  /*8a10*/  UMOV UR8, UR13 ;  /* 0x0000000d00087c82 */ /* 0x000fe20008000000 */
[----:B------:R-:W-:Y:S02]  /*8a20*/  SEL R4, R4, RZ, P1 ;  /* 0x000000ff04047207 */ /* 0x000fe40000800000 */
[----:B------:R-:W-:Y:S01]  /*8a30*/  LOP3.LUT R3, R3, R10, RZ, 0x3c, !PT ;  /* 0x0000000a03037212 */ /* 0x000fe200078e3cff */
[----:B------:R0:W-:Y:S02]  /*8a40*/  UTMALDG.3D [UR8], [UR4], desc[UR6] ;  /* 0x00000608040075b4 */ /* 0x0001e40008011000 */
[----:B0-----:R-:W-:Y:S01]  /*8a50*/  UMOV UR8, UR14 ;  /* 0x0000000e00087c82 */ /* 0x001fe20008000000 */
[----:B------:R-:W-:-:S02]  /*8a60*/  UMOV UR11, UR18 ;  /* 0x00000012000b7c82 */ /* 0x000fc40008000000 */
[----:B------:R0:W-:Y:S02]  /*8a70*/  UTMALDG.3D [UR8], [UR22], desc[UR6] ;  /* 0x00000608160075b4 */ /* 0x0001e40008011000 */
[----:B0-----:R-:W-:Y:S05]  /*8a80*/  @P3 BRA `(.L_x_235) ;  /* 0xfffffffc00483947 */ /* 0x001fea000383ffff */
.L_x_231:
[----:B------:R-:W-:Y:S05]  /*8a90*/  BSYNC B1 ;  /* 0x0000000000017941 */ /* 0x000fea0003800000 */
.L_x_230:
[----:B------:R-:W2:Y:S01]  /*8aa0*/  LDL.64 R10, [R1] ;  /* 0x00000000010a7983 */ /* 0x000ea20000100a00 */
[----:B------:R-:W-:Y:S01]  /*8ab0*/  LOP3.LUT P4, RZ, R8, 0xff, RZ, 0xc0, !PT ;  /* 0x000000ff08ff7812 */ /* 0x000fe2000788c0ff */
[----:B------:R-:W-:Y:S01]  /*8ac0*/  VIADD R9, R6, UR40 ;  /* 0x0000002806097c36 */ /* 0x000fe20008000000 */
[----:B------:R-:W-:Y:S01]  /*8ad0*/  ULDC.64 UR4, c[0x0][0x650] ;  /* 0x0001940000047ab9 */ /* 0x000fe20000000a00 */
[----:B------:R-:W-:Y:S01]  /*8ae0*/  IMAD.U32 R4, RZ, RZ, UR40 ;  /* 0x00000028ff047e24 */ /* 0x000fe2000f8e00ff */
[----:B------:R-:W-:Y:S01]  /*8af0*/  UISETP.GE.U32.AND UP0, UPT, UR40, 0x1c, UPT ;  /* 0x0000001c2800788c */ /* 0x000fe2000bf06070 */
[----:B------:R-:W-:Y:S01]  /*8b00*/  BSSY B1, `(.L_x_236) ;  /* 0x000006f000017945 */ /* 0x000fe20003800000 */
[----:B------:R-:W-:Y:S01]  /*8b10*/  ISETP.GT.U32.AND P1, PT, R9, 0x1b, PT ;  /* 0x0000001b0900780c */ /* 0x000fe20003f24070 */
[----:B------:R-:W-:Y:S01]  /*8b20*/  IMAD.MOV.U32 R19, RZ, RZ, -0x1 ;  /* 0xffffffffff137424 */ /* 0x000fe200078e00ff */
[----:B------:R-:W-:Y:S01]  /*8b30*/  PRMT R8, RZ, 0x7610, R8 ;  /* 0x00007610ff087816 */ /* 0x000fe20000000008 */
[----:B------:R-:W-:Y:S01]  /*8b40*/  IMAD.MOV.U32 R22, RZ, RZ, -0x1 ;  /* 0xffffffffff167424 */ /* 0x000fe200078e00ff */
[----:B------:R-:W-:-:S02]  /*8b50*/  ISETP.LT.U32.AND P1, PT, R4, 0x1c, P1 ;  /* 0x0000001c0400780c */ /* 0x000fc40000f21070 */
[----:B------:R-:W-:Y:S01]  /*8b60*/  PLOP3.LUT P3, PT, PT, PT, UP0, 0x80, 0x0 ;  /* 0x000000000000781c */ /* 0x000fe20003f6f008 */
[----:B------:R-:W0:Y:S01]  /*8b70*/  @P4 S2R R3, SR_CgaCtaId ;  /* 0x0000000000034919 */ /* 0x000e220000008800 */
[----:B------:R-:W-:Y:S02]  /*8b80*/  @P4 MOV R2, 0x400 ;  /* 0x0000040000024802 */ /* 0x000fe40000000f00 */
[----:B------:R-:W-:-:S04]  /*8b90*/  SEL R5, RZ, 0x1, !P1 ;  /* 0x00000001ff057807 */ /* 0x000fc80004800000 */
[----:B------:R-:W-:Y:S02]  /*8ba0*/  LOP3.LUT R0, R0, R5, RZ, 0x3c, !PT ;  /* 0x0000000500007212 */ /* 0x000fe400078e3cff */
[----:B0-----:R-:W-:-:S04]  /*8bb0*/  @P4 LEA R2, R3, R2, 0x18 ;  /* 0x0000000203024211 */ /* 0x001fc800078ec0ff */
[----:B------:R0:W-:Y:S02]  /*8bc0*/  @P4 SYNCS.ARRIVE.TRANS64.A1T0 RZ, [R2+URZ+0x1f8], RZ ;  /* 0x0001f8ff02ff49a7 */ /* 0x0001e4000810003f */
[----:B0-----:R-:W-:-:S05]  /*8bd0*/  SHF.R.U32.HI R2, RZ, 0x2, R9 ;  /* 0x00000002ff027819 */ /* 0x001fca0000011609 */
[----:B------:R-:W-:-:S04]  /*8be0*/  IMAD.WIDE.U32 R2, R2, 0x24924925, RZ ;  /* 0x2492492502027825 */ /* 0x000fc800078e00ff */
[----:B------:R-:W-:Y:S01]  /*8bf0*/  IMAD R6, R3, -0x1c, R9 ;  /* 0xffffffe403067824 */ /* 0x000fe200078e0209 */
[--C-:B------:R-:W-:Y:S01]  /*8c00*/  @P3 LOP3.LUT R0, R0, 0x1, R3.reuse, 0x78, !PT ;  /* 0x0000000100003812 */ /* 0x100fe200078e7803 */
[----:B------:R-:W-:Y:S01]  /*8c10*/  IMAD.MOV.U32 R2, RZ, RZ, -0x1 ;  /* 0xffffffffff027424 */ /* 0x000fe200078e00ff */
[----:B------:R-:W-:Y:S02]  /*8c20*/  PRMT R3, RZ, 0x7610, R3 ;  /* 0x00007610ff037816 */ /* 0x000fe40000000003 */
[----:B--2---:R-:W-:-:S04]  /*8c30*/  IADD3 R18, P4, R18, R10, RZ ;  /* 0x0000000a12127210 */ /* 0x004fc80007f9e0ff */
[----:B------:R-:W-:Y:S01]  /*8c40*/  ISETP.GE.U32.AND P1, PT, R18, UR4, PT ;  /* 0x0000000412007c0c */ /* 0x000fe2000bf26070 */
[----:B------:R-:W-:-:S05]  /*8c50*/  IMAD.X R17, R17, 0x1, R23, P4 ;  /* 0x0000000111117824 */ /* 0x000fca00020e0617 */
[----:B------:R-:W-:-:S13]  /*8c60*/  ISETP.GE.U32.AND.EX P1, PT, R17, UR5, PT, P1 ;  /* 0x0000000511007c0c */ /* 0x000fda000bf26110 */
[----:B------:R-:W-:Y:S05]  /*8c70*/  @P1 BRA `(.L_x_237) ;  /* 0x00000004005c1947 */ /* 0x000fea0003800000 */
[----:B------:R-:W0:Y:S01]  /*8c80*/  S2R R11, SR_CTAID.X ;  /* 0x00000000000b7919 */ /* 0x000e220000002500 */
[----:B------:R-:W-:Y:S01]  /*8c90*/  ULDC.64 UR4, c[0x0][0x628] ;  /* 0x00018a0000047ab9 */ /* 0x000fe20000000a00 */
[----:B------:R-:W1:Y:S01]  /*8ca0*/  LDC R12, c[0x0][0x144] ;  /* 0x00005100ff0c7b82 */ /* 0x000e620000000800 */
[----:B------:R-:W-:Y:S01]  /*8cb0*/  ISETP.NE.U32.AND P1, PT, RZ, UR4, PT ;  /* 0x00000004ff007c0c */ /* 0x000fe2000bf25070 */
[----:B------:R-:W2:Y:S01]  /*8cc0*/  S2R R9, SR_CTAID.Y ;  /* 0x0000000000097919 */ /* 0x000ea20000002600 */
[----:B------:R-:W-:Y:S01]  /*8cd0*/  ULDC UR6, c[0x0][0x150] ;  /* 0x0000540000067ab9 */ /* 0x000fe20000000800 */
[----:B------:R-:W-:Y:S01]  /*8ce0*/  ULDC UR7, c[0x0][0x630] ;  /* 0x00018c0000077ab9 */ /* 0x000fe20000000800 */
[----:B------:R-:W-:Y:S01]  /*8cf0*/  ISETP.NE.AND.EX P1, PT, RZ, UR5, PT, P1 ;  /* 0x00000005ff007c0c */ /* 0x000fe2000bf25310 */
[----:B------:R-:W-:Y:S01]  /*8d00*/  IMAD.MOV.U32 R2, RZ, RZ, R18 ;  /* 0x000000ffff027224 */ /* 0x000fe200078e0012 */
[----:B0-----:R-:W-:-:S05]  /*8d10*/  I2FP.F32.U32 R3, R11 ;  /* 0x0000000b00037245 */ /* 0x001fca0000201000 */
[----:B------:R-:W-:Y:S01]  /*8d20*/  FMUL R14, R3, UR6 ;  /* 0x00000006030e7c20 */ /* 0x000fe20008400000 */
[----:B------:R-:W-:-:S05]  /*8d30*/  IMAD.MOV.U32 R3, RZ, RZ, R17 ;  /* 0x000000ffff037224 */ /* 0x000fca00078e0011 */
[----:B--2---:R-:W-:Y:S05]  /*8d40*/  @!P1 BRA `(.L_x_238) ;  /* 0x0000000000289947 */ /* 0x004fea0003800000 */
[----:B------:R-:W-:Y:S02]  /*8d50*/  ULDC UR6, c[0x0][0x634] ;  /* 0x00018d0000067ab9 */ /* 0x000fe40000000800 */
[----:B------:R-:W-:-:S05]  /*8d60*/  IADD3 R3, P1, R18, UR6, RZ ;  /* 0x0000000612037c10 */ /* 0x000fca000ff3e0ff */
[----:B------:R-:W-:-:S04]  /*8d70*/  IMAD.X R13, RZ, RZ, R17, P1 ;  /* 0x000000ffff0d7224 */ /* 0x000fc800008e0611 */
[----:B------:R-:W-:-:S04]  /*8d80*/  IMAD.WIDE.U32 R4, R13, UR4, RZ ;  /* 0x000000040d047c25 */ /* 0x000fc8000f8e00ff */
[----:B------:R-:W-:-:S04]  /*8d90*/  IMAD.WIDE.U32 R4, P1, R3, UR5, R4 ;  /* 0x0000000503047c25 */ /* 0x000fc8000f820004 */
[----:B------:R-:W-:-:S04]  /*8da0*/  IMAD.WIDE.U32 R2, R3, UR4, RZ ;  /* 0x0000000403027c25 */ /* 0x000fc8000f8e00ff */
[----:B------:R-:W-:Y:S01]  /*8db0*/  IMAD.MOV.U32 R2, RZ, RZ, R5 ;  /* 0x000000ffff027224 */ /* 0x000fe200078e0005 */
[----:B------:R-:W-:Y:S01]  /*8dc0*/  IADD3 RZ, P3, R3, R4, RZ ;  /* 0x0000000403ff7210 */ /* 0x000fe20007f7e0ff */
[----:B------:R-:W-:-:S04]  /*8dd0*/  IMAD.X R3, RZ, RZ, RZ, P1 ;  /* 0x000000ffff037224 */ /* 0x000fc800008e06ff */
[----:B------:R-:W-:-:S08]  /*8de0*/  IMAD.WIDE.U32.X R2, R13, UR5, R2, P3 ;  /* 0x000000050d027c25 */ /* 0x000fd000098e0402 */
.L_x_238:
[--C-:B------:R-:W-:Y:S01]  /*8df0*/  SHF.R.U64 R10, R2, UR7, R3.reuse ;  /* 0x00000007020a7c19 */ /* 0x100fe20008001203 */
[----:B------:R-:W0:Y:S01]  /*8e00*/  F2I.U32.TRUNC.NTZ R14, R14 ;  /* 0x0000000e000e7305 */ /* 0x000e22000020f000 */
[----:B------:R-:W-:Y:S01]  /*8e10*/  SHF.R.U32.HI R2, RZ, UR7, R3 ;  /* 0x00000007ff027c19 */ /* 0x000fe20008011603 */
[----:B------:R-:W-:Y:S01]  /*8e20*/  ULDC.64 UR4, c[0x0][0x620] ;  /* 0x0001880000047ab9 */ /* 0x000fe20000000a00 */
[----:B------:R-:W-:Y:S01]  /*8e30*/  IADD3 R5, P1, RZ, -R10, RZ ;  /* 0x8000000aff057210 */ /* 0x000fe20007f3e0ff */
[----:B------:R-:W-:Y:S01]  /*8e40*/  IMAD.MOV.U32 R3, RZ, RZ, R17 ;  /* 0x000000ffff037224 */ /* 0x000fe200078e0011 */
[----:B------:R-:W-:-:S03]  /*8e50*/  ULDC.64 UR6, c[0x0][0x640] ;  /* 0x0001900000067ab9 */ /* 0x000fc60000000a00 */
[----:B------:R-:W-:Y:S01]  /*8e60*/  IMAD.X R2, RZ, RZ, ~R2, P1 ;  /* 0x000000ffff027224 */ /* 0x000fe200008e0e02 */
[----:B------:R-:W-:-:S03]  /*8e70*/  ISETP.NE.U32.AND P1, PT, RZ, UR6, PT ;  /* 0x00000006ff007c0c */ /* 0x000fc6000bf25070 */
[----:B------:R-:W-:Y:S01]  /*8e80*/  IMAD R4, R2, UR4, RZ ;  /* 0x0000000402047c24 */ /* 0x000fe2000f8e02ff */
[----:B------:R-:W-:Y:S01]  /*8e90*/  ISETP.NE.AND.EX P1, PT, RZ, UR7, PT, P1 ;  /* 0x00000007ff007c0c */ /* 0x000fe2000bf25310 */
[----:B------:R-:W-:-:S04]  /*8ea0*/  IMAD.MOV.U32 R2, RZ, RZ, R18 ;  /* 0x000000ffff027224 */ /* 0x000fc800078e0012 */
[----:B------:R-:W-:Y:S01]  /*8eb0*/  IMAD.WIDE.U32 R2, R5, UR4, R2 ;  /* 0x0000000405027c25 */ /* 0x000fe2000f8e0002 */
[----:B------:R-:W-:-:S03]  /*8ec0*/  ULDC UR4, c[0x0][0x618] ;  /* 0x0001860000047ab9 */ /* 0x000fc60000000800 */
[----:B------:R-:W-:Y:S01]  /*8ed0*/  IMAD R5, R5, UR5, R4 ;  /* 0x0000000505057c24 */ /* 0x000fe2000f8e0204 */
[----:B------:R-:W-:Y:S01]  /*8ee0*/  ULDC UR5, c[0x0][0x154] ;  /* 0x0000550000057ab9 */ /* 0x000fe20000000800 */
[----:B0-----:R-:W-:Y:S02]  /*8ef0*/  IMAD.MOV R4, RZ, RZ, -R14 ;  /* 0x000000ffff047224 */ /* 0x001fe400078e0a0e */
[----:B------:R-:W0:Y:S01]  /*8f00*/  LDC R14, c[0x0][0x148] ;  /* 0x00005200ff0e7b82 */ /* 0x000e220000000800 */
[----:B------:R-:W-:Y:S02]  /*8f10*/  IMAD.IADD R3, R3, 0x1, R5 ;  /* 0x0000000103037824 */ /* 0x000fe400078e0205 */
[----:B-1----:R-:W-:Y:S01]  /*8f20*/  IMAD R11, R12, R4, R11 ;  /* 0x000000040c0b7224 */ /* 0x002fe200078e020b */
[----:B------:R-:W-:Y:S02]  /*8f30*/  I2FP.F32.U32 R4, R9 ;  /* 0x0000000900047245 */ /* 0x000fe40000201000 */
[----:B------:R-:W-:-:S02]  /*8f40*/  SHF.R.U64 R12, R2, UR4, R3 ;  /* 0x00000004020c7c19 */ /* 0x000fc40008001203 */
[----:B------:R-:W-:Y:S01]  /*8f50*/  SHF.R.U32.HI R3, RZ, UR4, R3 ;  /* 0x00000004ff037c19 */ /* 0x000fe20008011603 */
[----:B------:R-:W-:Y:S01]  /*8f60*/  FMUL R4, R4, UR5 ;  /* 0x0000000504047c20 */ /* 0x000fe20008400000 */
[----:B------:R-:W-:Y:S02]  /*8f70*/  ULDC UR4, c[0x0][0x608] ;  /* 0x0001820000047ab9 */ /* 0x000fe40000000800 */
[--C-:B------:R-:W-:Y:S01]  /*8f80*/  SHF.R.U64 R15, R12, UR4, R3.reuse ;  /* 0x000000040c0f7c19 */ /* 0x100fe20008001203 */
[----:B------:R1:W2:Y:S01]  /*8f90*/  F2I.U32.TRUNC.NTZ R20, R4 ;  /* 0x0000000400147305 */ /* 0x0002a2000020f000 */
[----:B------:R-:W-:Y:S01]  /*8fa0*/  SHF.R.U32.HI R2, RZ, UR4, R3 ;  /* 0x00000004ff027c19 */ /* 0x000fe20008011603 */
[----:B------:R-:W-:-:S03]  /*8fb0*/  ULDC UR4, c[0x0][0x658] ;  /* 0x0001960000047ab9 */ /* 0x000fc60000000800 */
[--C-:B------:R-:W-:Y:S02]  /*8fc0*/  SHF.R.U64 R13, R15, UR4, R2.reuse ;  /* 0x000000040f0d7c19 */ /* 0x100fe40008001202 */
[----:B------:R-:W-:-:S03]  /*8fd0*/  SHF.R.U32.HI R19, RZ, UR4, R2 ;  /* 0x00000004ff137c19 */ /* 0x000fc60008011602 */
[----:B------:R-:W-:Y:S02]  /*8fe0*/  IMAD.MOV.U32 R2, RZ, RZ, R13 ;  /* 0x000000ffff027224 */ /* 0x000fe400078e000d */
[----:B------:R-:W-:Y:S01]  /*8ff0*/  IMAD.MOV.U32 R3, RZ, RZ, R19 ;  /* 0x000000ffff037224 */ /* 0x000fe200078e0013 */
[----:B-1----:R-:W-:Y:S06]  /*9000*/  @!P1 BRA `(.L_x_239) ;  /* 0x0000000000289947 */ /* 0x002fec0003800000 */
        /* <DEDUP_REMOVED lines=10> */
.L_x_239:
[----:B------:R-:W1:Y:S01]  /*90b0*/  LDC R4, c[0x0][0x65c] ;  /* 0x00019700ff047b82 */ /* 0x000e620000000800 */
[----:B------:R-:W-:Y:S01]  /*90c0*/  ULDC UR4, c[0x0][0x648] ;  /* 0x0001920000047ab9 */ /* 0x000fe20000000800 */
[----:B------:R-:W-:Y:S01]  /*90d0*/  LOP3.LUT R15, R15, UR16, RZ, 0xc0, !PT ;  /* 0x000000100f0f7c12 */ /* 0x000fe2000f8ec0ff */
[----:B--2---:R-:W-:Y:S01]  /*90e0*/  IMAD.MOV R20, RZ, RZ, -R20 ;  /* 0x000000ffff147224 */ /* 0x004fe200078e0a14 */
[----:B------:R-:W-:Y:S01]  /*90f0*/  SHF.R.U64 R2, R2, UR4, R3 ;  /* 0x0000000402027c19 */ /* 0x000fe20008001203 */
[----:B------:R-:W-:Y:S01]  /*9100*/  ULDC UR4, c[0x0][0x638] ;  /* 0x00018e0000047ab9 */ /* 0x000fe20000000800 */
[----:B------:R-:W-:Y:S01]  /*9110*/  LOP3.LUT R12, R12, UR15, RZ, 0xc0, !PT ;  /* 0x0000000f0c0c7c12 */ /* 0x000fe2000f8ec0ff */
[----:B------:R-:W-:Y:S01]  /*9120*/  ULDC UR5, c[0x0][0x610] ;  /* 0x0001840000057ab9 */ /* 0x000fe20000000800 */
[----:B------:R-:W-:Y:S01]  /*9130*/  IMAD.MOV.U32 R3, RZ, RZ, 0x1 ;  /* 0x00000001ff037424 */ /* 0x000fe200078e00ff */
[----:B-1----:R-:W-:Y:S01]  /*9140*/  ISETP.NE.AND P1, PT, R4, 0x1, PT ;  /* 0x000000010400780c */ /* 0x002fe20003f25270 */
[----:B------:R-:W-:-:S02]  /*9150*/  IMAD.MOV R4, RZ, RZ, -R2 ;  /* 0x000000ffff047224 */ /* 0x000fc400078e0a02 */
[----:B------:R-:W-:Y:S02]  /*9160*/  IMAD R2, R2, UR17, R15 ;  /* 0x0000001102027c24 */ /* 0x000fe4000f8e020f */
[----:B------:R-:W-:Y:S01]  /*9170*/  IMAD R13, R4, UR4, R13 ;  /* 0x00000004040d7c24 */ /* 0x000fe2000f8e020d */
[----:B------:R-:W-:-:S07]  /*9180*/  ULDC UR4, c[0x0][0x600] ;  /* 0x0001800000047ab9 */ /* 0x000fce0000000800 */
[----:B0-----:R-:W-:-:S04]  /*9190*/  @P1 IMAD R11, R14, R20, R9 ;  /* 0x000000140e0b1224 */ /* 0x001fc800078e0209 */
[----:B------:R-:W-:Y:S02]  /*91a0*/  IMAD R11, R2, UR5, R11 ;  /* 0x00000005020b7c24 */ /* 0x000fe4000f8e020b */
[----:B------:R-:W-:-:S05]  /*91b0*/  IMAD R2, R13, UR4, R12 ;  /* 0x000000040d027c24 */ /* 0x000fca000f8e020c */
[----:B------:R-:W-:Y:S02]  /*91c0*/  SEL R22, R2, R11, !P1 ;  /* 0x0000000b02167207 */ /* 0x000fe40004800000 */
[----:B------:R-:W-:Y:S01]  /*91d0*/  SEL R19, R11, R2, !P1 ;  /* 0x000000020b137207 */ /* 0x000fe20004800000 */
[----:B------:R-:W-:-:S07]  /*91e0*/  IMAD.MOV.U32 R2, RZ, RZ, R10 ;  /* 0x000000ffff027224 */ /* 0x000fce00078e000a */
.L_x_237:
[----:B------:R-:W-:Y:S05]  /*91f0*/  BSYNC B1 ;  /* 0x0000000000017941 */ /* 0x000fea0003800000 */
.L_x_236:
[----:B------:R-:W-:-:S13]  /*9200*/  LOP3.LUT P1, RZ, R3, 0xff, RZ, 0xc0, !PT ;  /* 0x000000ff03ff7812 */ /* 0x000fda000782c0ff */
[----:B------:R-:W-:Y:S05]  /*9210*/  @P1 BRA `(.L_x_240) ;  /* 0xfffffff400301947 */ /* 0x000fea000383ffff */
[----:B------:R-:W-:Y:S05]  /*9220*/  BSYNC B0 ;  /* 0x0000000000007941 */ /* 0x000fea0003800000 */
.L_x_228:
[----:B------:R-:W-:-:S03]  /*9230*/  UMOV UR4, 0xffffffff ;  /* 0xffffffff00047882 */ /* 0x000fc60000000000 */
[----:B------:R-:W-:Y:S05]  /*9240*/  BRA.DIV UR4, `(.L_x_241) ;  /* 0x0000001204a07947 */ /* 0x000fea000b800000 */
[----:B------:R-:W-:-:S13]  /*9250*/  ELECT P6, URZ, PT ;  /* 0x00000000003f782f */ /* 0x000fda00038c0000 */
.L_x_281:
[----:B------:R-:W-:Y:S04]  /*9260*/  BSSY B0, `(.L_x_242) ;  /* 0x0000103000007945 */ /* 0x000fe80003800000 */
[----:B------:R-:W-:Y:S05]  /*9270*/  @!P6 BRA `(.L_x_243) ;  /* 0x000000100004e947 */ /* 0x000fea0003800000 */
[----:B------:R-:W-:-:S04]  /*9280*/  LOP3.LUT R16, R16, 0x2, RZ, 0xfc, !PT ;  /* 0x0000000210107812 */ /* 0x000fc800078efcff */
[----:B------:R-:W-:-:S13]  /*9290*/  ISETP.NE.AND P0, PT, R16, 0x3, PT ;  /* 0x000000031000780c */ /* 0x000fda0003f05270 */
[----:B------:R-:W-:Y:S05]  /*92a0*/  @!P0 BRA `(.L_x_244) ;  /* 0x0000000000048947 */ /* 0x000fea0003800000 */
[----:B------:R-:W-:Y:S01]  /*92b0*/  BPT.TRAP 0x1 ;  /* 0x000000040000795c */ /* 0x000fe20000300000 */
.L_x_244:
[----:B------:R-:W0:Y:S01]  /*92c0*/  S2R R3, SR_CgaCtaId ;  /* 0x0000000000037919 */ /* 0x000e220000008800 */
[----:B------:R-:W-:-:S04]  /*92d0*/  MOV R2, 0x400 ;  /* 0x0000040000027802 */ /* 0x000fc80000000f00 */
[----:B0-----:R-:W-:Y:S02]  /*92e0*/  LEA R3, R3, R2, 0x18 ;  /* 0x0000000203037211 */ /* 0x001fe400078ec0ff */
[----:B------:R-:W-:-:S03]  /*92f0*/  SHF.L.U32 R2, R0, 0x1f, RZ ;  /* 0x0000001f00027819 */ /* 0x000fc600000006ff */
[----:B------:R-:W-:-:S04]  /*9300*/  VIADD R3, R3, 0xe0 ;  /* 0x000000e003037836 */ /* 0x000fc80000000000 */
[C---:B------:R-:W-:Y:S02]  /*9310*/  IMAD R7, R6.reuse, 0x8, R3 ;  /* 0x0000000806077824 */ /* 0x040fe400078e0203 */
[----:B------:R-:W-:Y:S02]  /*9320*/  VIADD R6, R6, 0x1 ;  /* 0x0000000106067836 */ /* 0x000fe40000000000 */
[----:B------:R-:W0:Y:S03]  /*9330*/  SYNCS.PHASECHK.TRANS64.TRYWAIT P0, [R7+URZ], R2 ;  /* 0x00000002070075a7 */ /* 0x000e26000800017f */
[----:B------:R-:W-:-:S04]  /*9340*/  ISETP.NE.AND P1, PT, R6, 0x1c, PT ;  /* 0x0000001c0600780c */ /* 0x000fc80003f25270 */
[----:B------:R-:W-:Y:S02]  /*9350*/  SEL R5, RZ, 0x1, P1 ;  /* 0x00000001ff057807 */ /* 0x000fe40000800000 */
[----:B------:R-:W-:Y:S02]  /*9360*/  SEL R6, R6, RZ, P1 ;  /* 0x000000ff06067207 */ /* 0x000fe40000800000 */
[----:B------:R-:W-:-:S03]  /*9370*/  LOP3.LUT R5, R0, R5, RZ, 0x3c, !PT ;  /* 0x0000000500057212 */ /* 0x000fc600078e3cff */
[----:B------:R-:W-:Y:S01]  /*9380*/  IMAD R9, R6, 0x8, R3 ;  /* 0x0000000806097824 */ /* 0x000fe200078e0203 */
[----:B------:R-:W-:Y:S01]  /*9390*/  SHF.L.U32 R4, R5, 0x1f, RZ ;  /* 0x0000001f05047819 */ /* 0x000fe200000006ff */
[----:B0-----:R-:W-:Y:S06]  /*93a0*/  @!P0 BRA `(.L_x_245) ;  /* 0x0000001000688947 */ /* 0x001fec0003800000 */
.L_x_282:
[----:B------:R-:W1:Y:S01]  /*93b0*/  SYNCS.PHASECHK.TRANS64.TRYWAIT P0, [R9+URZ], R4 ;  /* 0x00000004090075a7 */ /* 0x000e62000800017f */
[----:B------:R-:W-:-:S05]  /*93c0*/  VIADD R0, R6, 0x1 ;  /* 0x0000000106007836 */ /* 0x000fca0000000000 */
[----:B------:R-:W-:-:S04]  /*93d0*/  ISETP.NE.AND P1, PT, R0, 0x1c, PT ;  /* 0x0000001c0000780c */ /* 0x000fc80003f25270 */
[----:B0-----:R-:W-:Y:S02]  /*93e0*/  SEL R2, RZ, 0x1, P1 ;  /* 0x00000001ff027807 */ /* 0x001fe40000800000 */
[----:B------:R-:W-:Y:S02]  /*93f0*/  SEL R0, R0, RZ, P1 ;  /* 0x000000ff00007207 */ /* 0x000fe40000800000 */
[----:B------:R-:W-:-:S03]  /*9400*/  LOP3.LUT R7, R5, R2, RZ, 0x3c, !PT ;  /* 0x0000000205077212 */ /* 0x000fc600078e3cff */
[----:B------:R-:W-:Y:S01]  /*9410*/  IMAD R6, R0, 0x8, R3 ;  /* 0x0000000800067824 */ /* 0x000fe200078e0203 */
[----:B------:R-:W-:Y:S01]  /*9420*/  SHF.L.U32 R5, R7, 0x1f, RZ ;  /* 0x0000001f07057819 */ /* 0x000fe200000006ff */
[----:B-1----:R-:W-:Y:S06]  /*9430*/  @!P0 BRA `(.L_x_246) ;  /* 0x0000001000588947 */ /* 0x002fec0003800000 */
.L_x_283:
[----:B------:R-:W1:Y:S01]  /*9440*/  SYNCS.PHASECHK.TRANS64.TRYWAIT P0, [R6+URZ], R5 ;  /* 0x00000005060075a7 */ /* 0x000e62000800017f */
[----:B------:R-:W-:-:S05]  /*9450*/  VIADD R0, R0, 0x1 ;  /* 0x0000000100007836 */ /* 0x000fca0000000000 */
[----:B------:R-:W-:-:S04]  /*9460*/  ISETP.NE.AND P1, PT, R0, 0x1c, PT ;  /* 0x0000001c0000780c */ /* 0x000fc80003f25270 */
[----:B------:R-:W-:Y:S02]  /*9470*/  SEL R2, RZ, 0x1, P1 ;  /* 0x00000001ff027807 */ /* 0x000fe40000800000 */
[----:B------:R-:W-:Y:S02]  /*9480*/  SEL R0, R0, RZ, P1 ;  /* 0x000000ff00007207 */ /* 0x000fe40000800000 */
[----:B------:R-:W-:-:S03]  /*9490*/  LOP3.LUT R7, R7, R2, RZ, 0x3c, !PT ;  /* 0x0000000207077212 */ /* 0x000fc600078e3cff */
[----:B0-----:R-:W-:Y:S01]  /*94a0*/  IMAD R9, R0, 0x8, R3 ;  /* 0x0000000800097824 */ /* 0x001fe200078e0203 */
[----:B------:R-:W-:Y:S01]  /*94b0*/  SHF.L.U32 R4, R7, 0x1f, RZ ;  /* 0x0000001f07047819 */ /* 0x000fe200000006ff */
[----:B-1----:R-:W-:Y:S06]  /*94c0*/  @!P0 BRA `(.L_x_247) ;  /* 0x0000001000488947 */ /* 0x002fec0003800000 */
.L_x_284:
        /* <DEDUP_REMOVED lines=9> */
.L_x_285:
        /* <DEDUP_REMOVED lines=9> */
.L_x_286:
        /* <DEDUP_REMOVED lines=9> */
.L_x_287:
        /* <DEDUP_REMOVED lines=9> */
.L_x_288:
        /* <DEDUP_REMOVED lines=9> */
.L_x_289:
        /* <DEDUP_REMOVED lines=9> */
.L_x_290:
        /* <DEDUP_REMOVED lines=9> */
.L_x_291:
        /* <DEDUP_REMOVED lines=9> */
.L_x_292:
        /* <DEDUP_REMOVED lines=9> */
.L_x_293:
        /* <DEDUP_REMOVED lines=9> */
.L_x_294:
        /* <DEDUP_REMOVED lines=9> */
.L_x_295:
        /* <DEDUP_REMOVED lines=9> */
.L_x_296:
        /* <DEDUP_REMOVED lines=9> */
.L_x_297:
        /* <DEDUP_REMOVED lines=9> */
.L_x_298:
        /* <DEDUP_REMOVED lines=9> */
.L_x_299:
        /* <DEDUP_REMOVED lines=9> */
.L_x_300:
        /* <DEDUP_REMOVED lines=9> */
.L_x_301:
        /* <DEDUP_REMOVED lines=9> */
.L_x_302:
        /* <DEDUP_REMOVED lines=9> */
.L_x_303:
        /* <DEDUP_REMOVED lines=9> */
.L_x_304:
        /* <DEDUP_REMOVED lines=9> */
.L_x_305:
        /* <DEDUP_REMOVED lines=9> */
.L_x_306:
        /* <DEDUP_REMOVED lines=9> */
.L_x_307:
[----:B------:R-:W1:Y:S01]  /*a1c0*/  SYNCS.PHASECHK.TRANS64.TRYWAIT P0, [R6+URZ], R5 ;  /* 0x00000005060075a7 */ /* 0x000e62000800017f */
[----:B------:R-:W-:-:S05]  /*a1d0*/  VIADD R0, R0, 0x1 ;  /* 0x0000000100007836 */ /* 0x000fca0000000000 */
[----:B------:R-:W-:-:S04]  /*a1e0*/  ISETP.NE.AND P1, PT, R0, 0x1c, PT ;  /* 0x0000001c0000780c */ /* 0x000fc80003f25270 */
[----:B------:R-:W-:Y:S02]  /*a1f0*/  SEL R2, RZ, 0x1, P1 ;  /* 0x00000001ff027807 */ /* 0x000fe40000800000 */
[----:B------:R-:W-:Y:S02]  /*a200*/  SEL R0, R0, RZ, P1 ;  /* 0x000000ff00007207 */ /* 0x000fe40000800000 */
[----:B------:R-:W-:Y:S01]  /*a210*/  LOP3.LUT R2, R7, R2, RZ, 0x3c, !PT ;  /* 0x0000000207027212 */ /* 0x000fe200078e3cff */
[----:B-1----:R-:W-:Y:S06]  /*a220*/  @!P0 BRA `(.L_x_271) ;  /* 0x0000000800d08947 */ /* 0x002fec0003800000 */
.L_x_308:
[----:B------:R-:W-:Y:S01]  /*a230*/  IMAD R3, R0, 0x8, R3 ;  /* 0x0000000800037824 */ /* 0x000fe200078e0203 */
[----:B------:R-:W-:-:S07]  /*a240*/  SHF.L.U32 R0, R2, 0x1f, RZ ;  /* 0x0000001f02007819 */ /* 0x000fce00000006ff */
.L_x_272:
[----:B--2---:R2:W3:Y:S02]  /*a250*/  SYNCS.PHASECHK.TRANS64.TRYWAIT P0, [R3+URZ], R0 ;  /* 0x00000000030075a7 */ /* 0x0044e4000800017f */
[----:B---3--:R-:W-:Y:S05]  /*a260*/  @!P0 NANOSLEEP.SYNCS 0x989680 ;  /* 0x009896800000895d */ /* 0x008fea0003900000 */
[----:B------:R-:W3:Y:S02]  /*a270*/  @!P0 SYNCS.PHASECHK.TRANS64 P0, [R3+URZ], R0 ;  /* 0x00000000030085a7 */ /* 0x000ee4000800007f */
[----:B---3--:R-:W-:Y:S05]  /*a280*/  @!P0 BRA `(.L_x_272) ;  /* 0xfffffffc00f08947 */ /* 0x008fea000383ffff */
.L_x_243:
[----:B------:R-:W-:Y:S05]  /*a290*/  BSYNC B0 ;  /* 0x0000000000007941 */ /* 0x000fea0003800000 */
.L_x_242:
[----:B------:R-:W-:Y:S05]  /*a2a0*/  EXIT ;  /* 0x000000000000794d */ /* 0x000fea0003800000 */
.L_x_16:
[----:B-1----:R1:W2:Y:S02]  /*a2b0*/  SYNCS.PHASECHK.TRANS64.TRYWAIT P0, [R127+URZ], R0 ;  /* 0x000000007f0075a7 */ /* 0x0022a4000800017f */
[----:B--2---:R-:W-:Y:S05]  /*a2c0*/  @!P0 NANOSLEEP.SYNCS 0x989680 ;  /* 0x009896800000895d */ /* 0x004fea0003900000 */
[----:B------:R-:W2:Y:S02]  /*a2d0*/  @!P0 SYNCS.PHASECHK.TRANS64 P0, [R127+URZ], R0 ;  /* 0x000000007f0085a7 */ /* 0x000ea4000800007f */
[----:B--2---:R-:W-:Y:S05]  /*a2e0*/  @!P0 BRA `(.L_x_16) ;  /* 0xfffffffc00f08947 */ /* 0x004fea000383ffff */
[----:B------:R-:W-:Y:S05]  /*a2f0*/  BRA `(.L_x_273) ;  /* 0xffffff74002c7947 */ /* 0x000fea000383ffff */
.L_x_21:
[----:B--2---:R2:W3:Y:S02]  /*a300*/  SYNCS.PHASECHK.TRANS64.TRYWAIT P1, [R3+URZ], R0 ;  /* 0x00000000030075a7 */ /* 0x0044e4000802017f */
[----:B---3--:R-:W-:Y:S05]  /*a310*/  @!P1 NANOSLEEP.SYNCS 0x989680 ;  /* 0x009896800000995d */ /* 0x008fea0003900000 */
[----:B------:R-:W3:Y:S02]  /*a320*/  @!P1 SYNCS.PHASECHK.TRANS64 P1, [R3+URZ], R0 ;  /* 0x00000000030095a7 */ /* 0x000ee4000802007f */
[----:B---3--:R-:W-:Y:S05]  /*a330*/  @!P1 BRA `(.L_x_21) ;  /* 0xfffffffc00f09947 */ /* 0x008fea000383ffff */
[----:B------:R-:W-:Y:S05]  /*a340*/  BRA `(.L_x_20) ;  /* 0xffffff7400987947 */ /* 0x000fea000383ffff */
.L_x_26:
[----:B--2---:R-:W-:-:S04]  /*a350*/  IMAD.U32 R4, RZ, RZ, UR4 ;  /* 0x00000004ff047e24 */ /* 0x004fc8000f8e00ff */
[----:B------:R2:W3:Y:S03]  /*a360*/  SYNCS.PHASECHK.TRANS64.TRYWAIT P1, [R4+URZ], R3 ;  /* 0x00000003040075a7 */ /* 0x0004e6000802017f */
[----:B---3--:R-:W-:Y:S05]  /*a370*/  @!P1 NANOSLEEP.SYNCS 0x989680 ;  /* 0x009896800000995d */ /* 0x008fea0003900000 */
[----:B------:R-:W3:Y:S02]  /*a380*/  @!P1 SYNCS.PHASECHK.TRANS64 P1, [R4+URZ], R3 ;  /* 0x00000003040095a7 */ /* 0x000ee4000802007f */
[----:B---3--:R-:W-:Y:S05]  /*a390*/  @!P1 BRA `(.L_x_26) ;  /* 0xfffffffc00ec9947 */ /* 0x008fea000383ffff */
[----:B------:R-:W-:Y:S05]  /*a3a0*/  BRA `(.L_x_25) ;  /* 0xffffff78000c7947 */ /* 0x000fea000383ffff */
.L_x_32:
[----:B-1----:R1:W2:Y:S02]  /*a3b0*/  SYNCS.PHASECHK.TRANS64.TRYWAIT P0, [R127+URZ+0x10], R0 ;  /* 0x000010007f0075a7 */ /* 0x0022a4000800017f */
[----:B--2---:R-:W-:Y:S05]  /*a3c0*/  @!P0 NANOSLEEP.SYNCS 0x989680 ;  /* 0x009896800000895d */ /* 0x004fea0003900000 */
[----:B------:R-:W2:Y:S02]  /*a3d0*/  @!P0 SYNCS.PHASECHK.TRANS64 P0, [R127+URZ+0x10], R0 ;  /* 0x000010007f0085a7 */ /* 0x000ea4000800007f */
[----:B--2---:R-:W-:Y:S05]  /*a3e0*/  @!P0 BRA `(.L_x_32) ;  /* 0xfffffffc00f08947 */ /* 0x004fea000383ffff */
[----:B------:R-:W-:Y:S05]  /*a3f0*/  BRA `(.L_x_274) ;  /* 0xffffff7800e87947 */ /* 0x000fea000383ffff */
.L_x_229:
[----:B------:R-:W-:Y:S01]  /*a400*/  BSSY B1, `(.L_x_275) ;  /* 0x0000006000017945 */ /* 0x000fe20003800000 */
[----:B------:R-:W-:-:S07]  /*a410*/  IMAD.MOV.U32 R15, RZ, RZ, -0x1 ;  /* 0xffffffffff0f7424 */ /* 0x000fce00078e00ff */
[----:B-----5:R-:W-:Y:S05]  /*a420*/  WARPSYNC.COLLECTIVE R15, `(.L_x_276) ;  /* 0x000000000f0c7348 */ /* 0x020fea0003c00000 */
[----:B------:R-:W-:Y:S02]  /*a430*/  ELECT P6, UR62, PT ;  /* 0x00000000003e782f */ /* 0x000fe400038c0000 */
[----:B------:R-:W-:Y:S01]  /*a440*/  MOV R14, UR62 ;  /* 0x0000003e000e7c02 */ /* 0x000fe20008000f00 */
[----:B-----5:R-:W-:Y:S10]  /*a450*/  ENDCOLLECTIVE ;  /* 0x000000000000791b */ /* 0x020ff40003800000 */
.L_x_276:
[----:B------:R-:W-:Y:S05]  /*a460*/  BSYNC B1 ;  /* 0x0000000000017941 */ /* 0x000fea0003800000 */
.L_x_275:
[----:B------:R-:W-:Y:S05]  /*a470*/  BRA `(.L_x_277) ;  /* 0xffffffe000a47947 */ /* 0x000fea000383ffff */
.L_x_232:
[----:B0-----:R0:W1:Y:S02]  /*a480*/  SYNCS.PHASECHK.TRANS64.TRYWAIT P1, [R10+URZ+0xe0], R5 ;  /* 0x0000e0050a0075a7 */ /* 0x001064000802017f */
[----:B-1----:R-:W-:Y:S05]  /*a490*/  @!P1 NANOSLEEP.SYNCS 0x989680 ;  /* 0x009896800000995d */ /* 0x002fea0003900000 */
[----:B------:R-:W1:Y:S02]  /*a4a0*/  @!P1 SYNCS.PHASECHK.TRANS64 P1, [R10+URZ+0xe0], R5 ;  /* 0x0000e0050a0095a7 */ /* 0x000e64000802007f */
[----:B-1----:R-:W-:Y:S05]  /*a4b0*/  @!P1 BRA `(.L_x_232) ;  /* 0xfffffffc00f09947 */ /* 0x002fea000383ffff */
[----:B------:R-:W-:Y:S05]  /*a4c0*/  BRA `(.L_x_278) ;  /* 0xffffffe000d87947 */ /* 0x000fea000383ffff */
.L_x_241:
[----:B------:R-:W-:Y:S01]  /*a4d0*/  BSSY B0, `(.L_x_279) ;  /* 0x0000006000007945 */ /* 0x000fe20003800000 */
[----:B------:R-:W-:-:S07]  /*a4e0*/  IMAD.MOV.U32 R15, RZ, RZ, -0x1 ;  /* 0xffffffffff0f7424 */ /* 0x000fce00078e00ff */
[----:B-----5:R-:W-:Y:S05]  /*a4f0*/  WARPSYNC.COLLECTIVE R15, `(.L_x_280) ;  /* 0x000000000f0c7348 */ /* 0x020fea0003c00000 */
[----:B------:R-:W-:Y:S02]  /*a500*/  ELECT P6, UR62, PT ;  /* 0x00000000003e782f */ /* 0x000fe400038c0000 */
[----:B------:R-:W-:Y:S01]  /*a510*/  MOV R14, UR62 ;  /* 0x0000003e000e7c02 */ /* 0x000fe20008000f00 */
[----:B-----5:R-:W-:Y:S10]  /*a520*/  ENDCOLLECTIVE ;  /* 0x000000000000791b */ /* 0x020ff40003800000 */
.L_x_280:
[----:B------:R-:W-:Y:S05]  /*a530*/  BSYNC B0 ;  /* 0x0000000000007941 */ /* 0x000fea0003800000 */
.L_x_279:
[----:B------:R-:W-:Y:S05]  /*a540*/  BRA `(.L_x_281) ;  /* 0xffffffec00447947 */ /* 0x000fea000383ffff */
.L_x_245:
[----:B0-----:R0:W1:Y:S02]  /*a550*/  SYNCS.PHASECHK.TRANS64.TRYWAIT P0, [R7+URZ], R2 ;  /* 0x00000002070075a7 */ /* 0x001064000800017f */
[----:B-1----:R-:W-:Y:S05]  /*a560*/  @!P0 NANOSLEEP.SYNCS 0x989680 ;  /* 0x009896800000895d */ /* 0x002fea0003900000 */
[----:B------:R-:W1:Y:S02]  /*a570*/  @!P0 SYNCS.PHASECHK.TRANS64 P0, [R7+URZ], R2 ;  /* 0x00000002070085a7 */ /* 0x000e64000800007f */
[----:B-1----:R-:W-:Y:S05]  /*a580*/  @!P0 BRA `(.L_x_245) ;  /* 0xfffffffc00f08947 */ /* 0x002fea000383ffff */
[----:B------:R-:W-:Y:S05]  /*a590*/  BRA `(.L_x_282) ;  /* 0xffffffec00847947 */ /* 0x000fea000383ffff */
.L_x_246:
[----:B0-----:R0:W1:Y:S02]  /*a5a0*/  SYNCS.PHASECHK.TRANS64.TRYWAIT P0, [R9+URZ], R4 ;  /* 0x00000004090075a7 */ /* 0x001064000800017f */
[----:B-1----:R-:W-:Y:S05]  /*a5b0*/  @!P0 NANOSLEEP.SYNCS 0x989680 ;  /* 0x009896800000895d */ /* 0x002fea0003900000 */
[----:B------:R-:W1:Y:S02]  /*a5c0*/  @!P0 SYNCS.PHASECHK.TRANS64 P0, [R9+URZ], R4 ;  /* 0x00000004090085a7 */ /* 0x000e64000800007f */
[----:B-1----:R-:W-:Y:S05]  /*a5d0*/  @!P0 BRA `(.L_x_246) ;  /* 0xfffffffc00f08947 */ /* 0x002fea000383ffff */
[----:B------:R-:W-:Y:S05]  /*a5e0*/  BRA `(.L_x_283) ;  /* 0xffffffec00947947 */ /* 0x000fea000383ffff */
.L_x_247:
[----:B0-----:R0:W1:Y:S02]  /*a5f0*/  SYNCS.PHASECHK.TRANS64.TRYWAIT P0, [R6+URZ], R5 ;  /* 0x00000005060075a7 */ /* 0x001064000800017f */
[----:B-1----:R-:W-:Y:S05]  /*a600*/  @!P0 NANOSLEEP.SYNCS 0x989680 ;  /* 0x009896800000895d */ /* 0x002fea0003900000 */
[----:B------:R-:W1:Y:S02]  /*a610*/  @!P0 SYNCS.PHASECHK.TRANS64 P0, [R6+URZ], R5 ;  /* 0x00000005060085a7 */ /* 0x000e64000800007f */
[----:B-1----:R-:W-:Y:S05]  /*a620*/  @!P0 BRA `(.L_x_247) ;  /* 0xfffffffc00f08947 */ /* 0x002fea000383ffff */
[----:B------:R-:W-:Y:S05]  /*a630*/  BRA `(.L_x_284) ;  /* 0xffffffec00a47947 */ /* 0x000fea000383ffff */
.L_x_248:
[----:B0-----:R0:W1:Y:S02]  /*a640*/  SYNCS.PHASECHK.TRANS64.TRYWAIT P0, [R9+URZ], R4 ;  /* 0x00000004090075a7 */ /* 0x001064000800017f */
[----:B-1----:R-:W-:Y:S05]  /*a650*/  @!P0 NANOSLEEP.SYNCS 0x989680 ;  /* 0x009896800000895d */ /* 0x002fea0003900000 */
[----:B------:R-:W1:Y:S02]  /*a660*/  @!P0 SYNCS.PHASECHK.TRANS64 P0, [R9+URZ], R4 ;  /* 0x00000004090085a7 */ /* 0x000e64000800007f */
[----:B-1----:R-:W-:Y:S05]  /*a670*/  @!P0 BRA `(.L_x_248) ;  /* 0xfffffffc00f08947 */ /* 0x002fea000383ffff */
[----:B------:R-:W-:Y:S05]  /*a680*/  BRA `(.L_x_285) ;  /* 0xffffffec00b47947 */ /* 0x000fea000383ffff */
.L_x_249:
[----:B0-----:R0:W1:Y:S02]  /*a690*/  SYNCS.PHASECHK.TRANS64.TRYWAIT P0, [R6+URZ], R5 ;  /* 0x00000005060075a7 */ /* 0x001064000800017f */
[----:B-1----:R-:W-:Y:S05]  /*a6a0*/  @!P0 NANOSLEEP.SYNCS 0x989680 ;  /* 0x009896800000895d */ /* 0x002fea0003900000 */
[----:B------:R-:W1:Y:S02]  /*a6b0*/  @!P0 SYNCS.PHASECHK.TRANS64 P0, [R6+URZ], R5 ;  /* 0x00000005060085a7 */ /* 0x000e64000800007f */
[----:B-1----:R-:W-:Y:S05]  /*a6c0*/  @!P0 BRA `(.L_x_249) ;  /* 0xfffffffc00f08947 */ /* 0x002fea000383ffff */
[----:B------:R-:W-:Y:S05]  /*a6d0*/  BRA `(.L_x_286) ;  /* 0xffffffec00c47947 */ /* 0x000fea000383ffff */
.L_x_250:
[----:B0-----:R0:W1:Y:S02]  /*a6e0*/  SYNCS.PHASECHK.TRANS64.TRYWAIT P0, [R9+URZ], R4 ;  /* 0x00000004090075a7 */ /* 0x001064000800017f */
[----:B-1----:R-:W-:Y:S05]  /*a6f0*/  @!P0 NANOSLEEP.SYNCS 0x989680 ;  /* 0x009896800000895d */ /* 0x002fea0003900000 */
[----:B------:R-:W1:Y:S02]  /*a700*/  @!P0 SYNCS.PHASECHK.TRANS64 P0, [R9+URZ], R4 ;  /* 0x00000004090085a7 */ /* 0x000e64000800007f */
[----:B-1----:R-:W-:Y:S05]  /*a710*/  @!P0 BRA `(.L_x_250) ;  /* 0xfffffffc00f08947 */ /* 0x002fea000383ffff */
[----:B------:R-:W-:Y:S05]  /*a720*/  BRA `(.L_x_287) ;  /* 0xffffffec00d47947 */ /* 0x000fea000383ffff */
.L_x_251:
[----:B0-----:R0:W1:Y:S02]  /*a730*/  SYNCS.PHASECHK.TRANS64.TRYWAIT P0, [R6+URZ], R5 ;  /* 0x00000005060075a7 */ /* 0x001064000800017f */
[----:B-1----:R-:W-:Y:S05]  /*a740*/  @!P0 NANOSLEEP.SYNCS 0x989680 ;  /* 0x009896800000895d */ /* 0x002fea0003900000 */
[----:B------:R-:W1:Y:S02]  /*a750*/  @!P0 SYNCS.PHASECHK.TRANS64 P0, [R6+URZ], R5 ;  /* 0x00000005060085a7 */ /* 0x000e64000800007f */
[----:B-1----:R-:W-:Y:S05]  /*a760*/  @!P0 BRA `(.L_x_251) ;  /* 0xfffffffc00f08947 */ /* 0x002fea000383ffff */
[----:B------:R-:W-:Y:S05]  /*a770*/  BRA `(.L_x_288) ;  /* 0xffffffec00e47947 */ /* 0x000fea000383ffff */
.L_x_252:
[----:B0-----:R0:W1:Y:S02]  /*a780*/  SYNCS.PHASECHK.TRANS64.TRYWAIT P0, [R9+URZ], R4 ;  /* 0x00000004090075a7 */ /* 0x001064000800017f */
[----:B-1----:R-:W-:Y:S05]  /*a790*/  @!P0 NANOSLEEP.SYNCS 0x989680 ;  /* 0x009896800000895d */ /* 0x002fea0003900000 */
[----:B------:R-:W1:Y:S02]  /*a7a0*/  @!P0 SYNCS.PHASECHK.TRANS64 P0, [R9+URZ], R4 ;  /* 0x00000004090085a7 */ /* 0x000e64000800007f */
[----:B-1----:R-:W-:Y:S05]  /*a7b0*/  @!P0 BRA `(.L_x_252) ;  /* 0xfffffffc00f08947 */ /* 0x002fea000383ffff */
[----:B------:R-:W-:Y:S05]  /*a7c0*/  BRA `(.L_x_289) ;  /* 0xffffffec00f47947 */ /* 0x000fea000383ffff */
.L_x_253:
[----:B0-----:R0:W1:Y:S02]  /*a7d0*/  SYNCS.PHASECHK.TRANS64.TRYWAIT P0, [R6+URZ], R5 ;  /* 0x00000005060075a7 */ /* 0x001064000800017f */
[----:B-1----:R-:W-:Y:S05]  /*a7e0*/  @!P0 NANOSLEEP.SYNCS 0x989680 ;  /* 0x009896800000895d */ /* 0x002fea0003900000 */
[----:B------:R-:W1:Y:S02]  /*a7f0*/  @!P0 SYNCS.PHASECHK.TRANS64 P0, [R6+URZ], R5 ;  /* 0x00000005060085a7 */ /* 0x000e64000800007f */
[----:B-1----:R-:W-:Y:S05]  /*a800*/  @!P0 BRA `(.L_x_253) ;  /* 0xfffffffc00f08947 */ /* 0x002fea000383ffff */
[----:B------:R-:W-:Y:S05]  /*a810*/  BRA `(.L_x_290) ;  /* 0xfffffff000047947 */ /* 0x000fea000383ffff */
.L_x_254:
[----:B0-----:R0:W1:Y:S02]  /*a820*/  SYNCS.PHASECHK.TRANS64.TRYWAIT P0, [R9+URZ], R4 ;  /* 0x00000004090075a7 */ /* 0x001064000800017f */
[----:B-1----:R-:W-:Y:S05]  /*a830*/  @!P0 NANOSLEEP.SYNCS 0x989680 ;  /* 0x009896800000895d */ /* 0x002fea0003900000 */
[----:B------:R-:W1:Y:S02]  /*a840*/  @!P0 SYNCS.PHASECHK.TRANS64 P0, [R9+URZ], R4 ;  /* 0x00000004090085a7 */ /* 0x000e64000800007f */
[----:B-1----:R-:W-:Y:S05]  /*a850*/  @!P0 BRA `(.L_x_254) ;  /* 0xfffffffc00f08947 */ /* 0x002fea000383ffff */
[----:B------:R-:W-:Y:S05]  /*a860*/  BRA `(.L_x_291) ;  /* 0xfffffff000147947 */ /* 0x000fea000383ffff */
.L_x_255:
[----:B0-----:R0:W1:Y:S02]  /*a870*/  SYNCS.PHASECHK.TRANS64.TRYWAIT P0, [R6+URZ], R5 ;  /* 0x00000005060075a7 */ /* 0x001064000800017f */
[----:B-1----:R-:W-:Y:S05]  /*a880*/  @!P0 NANOSLEEP.SYNCS 0x989680 ;  /* 0x009896800000895d */ /* 0x002fea0003900000 */
[----:B------:R-:W1:Y:S02]  /*a890*/  @!P0 SYNCS.PHASECHK.TRANS64 P0, [R6+URZ], R5 ;  /* 0x00000005060085a7 */ /* 0x000e64000800007f */
[----:B-1----:R-:W-:Y:S05]  /*a8a0*/  @!P0 BRA `(.L_x_255) ;  /* 0xfffffffc00f08947 */ /* 0x002fea000383ffff */
[----:B------:R-:W-:Y:S05]  /*a8b0*/  BRA `(.L_x_292) ;  /* 0xfffffff000247947 */ /* 0x000fea000383ffff */
.L_x_256:
[----:B0-----:R0:W1:Y:S02]  /*a8c0*/  SYNCS.PHASECHK.TRANS64.TRYWAIT P0, [R9+URZ], R4 ;  /* 0x00000004090075a7 */ /* 0x001064000800017f */
[----:B-1----:R-:W-:Y:S05]  /*a8d0*/  @!P0 NANOSLEEP.SYNCS 0x989680 ;  /* 0x009896800000895d */ /* 0x002fea0003900000 */
[----:B------:R-:W1:Y:S02]  /*a8e0*/  @!P0 SYNCS.PHASECHK.TRANS64 P0, [R9+URZ], R4 ;  /* 0x00000004090085a7 */ /* 0x000e64000800007f */
[----:B-1----:R-:W-:Y:S05]  /*a8f0*/  @!P0 BRA `(.L_x_256) ;  /* 0xfffffffc00f08947 */ /* 0x002fea000383ffff */
[----:B------:R-:W-:Y:S05]  /*a900*/  BRA `(.L_x_293) ;  /* 0xfffffff000347947 */ /* 0x000fea000383ffff */
.L_x_257:
[----:B0-----:R0:W1:Y:S02]  /*a910*/  SYNCS.PHASECHK.TRANS64.TRYWAIT P0, [R6+URZ], R5 ;  /* 0x00000005060075a7 */ /* 0x001064000800017f */
[----:B-1----:R-:W-:Y:S05]  /*a920*/  @!P0 NANOSLEEP.SYNCS 0x989680 ;  /* 0x009896800000895d */ /* 0x002fea0003900000 */
[----:B------:R-:W1:Y:S02]  /*a930*/  @!P0 SYNCS.PHASECHK.TRANS64 P0, [R6+URZ], R5 ;  /* 0x00000005060085a7 */ /* 0x000e64000800007f */
[----:B-1----:R-:W-:Y:S05]  /*a940*/  @!P0 BRA `(.L_x_257) ;  /* 0xfffffffc00f08947 */ /* 0x002fea000383ffff */
[----:B------:R-:W-:Y:S05]  /*a950*/  BRA `(.L_x_294) ;  /* 0xfffffff000447947 */ /* 0x000fea000383ffff */
.L_x_258:
[----:B0-----:R0:W1:Y:S02]  /*a960*/  SYNCS.PHASECHK.TRANS64.TRYWAIT P0, [R9+URZ], R4 ;  /* 0x00000004090075a7 */ /* 0x001064000800017f */
[----:B-1----:R-:W-:Y:S05]  /*a970*/  @!P0 NANOSLEEP.SYNCS 0x989680 ;  /* 0x009896800000895d */ /* 0x002fea0003900000 */
[----:B------:R-:W1:Y:S02]  /*a980*/  @!P0 SYNCS.PHASECHK.TRANS64 P0, [R9+URZ], R4 ;  /* 0x00000004090085a7 */ /* 0x000e64000800007f */
[----:B-1----:R-:W-:Y:S05]  /*a990*/  @!P0 BRA `(.L_x_258) ;  /* 0xfffffffc00f08947 */ /* 0x002fea000383ffff */
[----:B------:R-:W-:Y:S05]  /*a9a0*/  BRA `(.L_x_295) ;  /* 0xfffffff000547947 */ /* 0x000fea000383ffff */
.L_x_259:
[----:B0-----:R0:W1:Y:S02]  /*a9b0*/  SYNCS.PHASECHK.TRANS64.TRYWAIT P0, [R6+URZ], R5 ;  /* 0x00000005060075a7 */ /* 0x001064000800017f */
[----:B-1----:R-:W-:Y:S05]  /*a9c0*/  @!P0 NANOSLEEP.SYNCS 0x989680 ;  /* 0x009896800000895d */ /* 0x002fea0003900000 */
[----:B------:R-:W1:Y:S02]  /*a9d0*/  @!P0 SYNCS.PHASECHK.TRANS64 P0, [R6+URZ], R5 ;  /* 0x00000005060085a7 */ /* 0x000e64000800007f */
[----:B-1----:R-:W-:Y:S05]  /*a9e0*/  @!P0 BRA `(.L_x_259) ;  /* 0xfffffffc00f08947 */ /* 0x002fea000383ffff */
[----:B------:R-:W-:Y:S05]  /*a9f0*/  BRA `(.L_x_296) ;  /* 0xfffffff000647947 */ /* 0x000fea000383ffff */
.L_x_260:
[----:B0-----:R0:W1:Y:S02]  /*aa00*/  SYNCS.PHASECHK.TRANS64.TRYWAIT P0, [R9+URZ], R4 ;  /* 0x00000004090075a7 */ /* 0x001064000800017f */
[----:B-1----:R-:W-:Y:S05]  /*aa10*/  @!P0 NANOSLEEP.SYNCS 0x989680 ;  /* 0x009896800000895d */ /* 0x002fea0003900000 */
[----:B------:R-:W1:Y:S02]  /*aa20*/  @!P0 SYNCS.PHASECHK.TRANS64 P0, [R9+URZ], R4 ;  /* 0x00000004090085a7 */ /* 0x000e64000800007f */
[----:B-1----:R-:W-:Y:S05]  /*aa30*/  @!P0 BRA `(.L_x_260) ;  /* 0xfffffffc00f08947 */ /* 0x002fea000383ffff */
[----:B------:R-:W-:Y:S05]  /*aa40*/  BRA `(.L_x_297) ;  /* 0xfffffff000747947 */ /* 0x000fea000383ffff */
.L_x_261:
[----:B0-----:R0:W1:Y:S02]  /*aa50*/  SYNCS.PHASECHK.TRANS64.TRYWAIT P0, [R6+URZ], R5 ;  /* 0x00000005060075a7 */ /* 0x001064000800017f */
[----:B-1----:R-:W-:Y:S05]  /*aa60*/  @!P0 NANOSLEEP.SYNCS 0x989680 ;  /* 0x009896800000895d */ /* 0x002fea0003900000 */
[----:B------:R-:W1:Y:S02]  /*aa70*/  @!P0 SYNCS.PHASECHK.TRANS64 P0, [R6+URZ], R5 ;  /* 0x00000005060085a7 */ /* 0x000e64000800007f */
[----:B-1----:R-:W-:Y:S05]  /*aa80*/  @!P0 BRA `(.L_x_261) ;  /* 0xfffffffc00f08947 */ /* 0x002fea000383ffff */
[----:B------:R-:W-:Y:S05]  /*aa90*/  BRA `(.L_x_298) ;  /* 0xfffffff000847947 */ /* 0x000fea000383ffff */
.L_x_262:
[----:B0-----:R0:W1:Y:S02]  /*aaa0*/  SYNCS.PHASECHK.TRANS64.TRYWAIT P0, [R9+URZ], R4 ;  /* 0x00000004090075a7 */ /* 0x001064000800017f */
[----:B-1----:R-:W-:Y:S05]  /*aab0*/  @!P0 NANOSLEEP.SYNCS 0x989680 ;  /* 0x009896800000895d */ /* 0x002fea0003900000 */
[----:B------:R-:W1:Y:S02]  /*aac0*/  @!P0 SYNCS.PHASECHK.TRANS64 P0, [R9+URZ], R4 ;  /* 0x00000004090085a7 */ /* 0x000e64000800007f */
[----:B-1----:R-:W-:Y:S05]  /*aad0*/  @!P0 BRA `(.L_x_262) ;  /* 0xfffffffc00f08947 */ /* 0x002fea000383ffff */
[----:B------:R-:W-:Y:S05]  /*aae0*/  BRA `(.L_x_299) ;  /* 0xfffffff000947947 */ /* 0x000fea000383ffff */
.L_x_263:
[----:B0-----:R0:W1:Y:S02]  /*aaf0*/  SYNCS.PHASECHK.TRANS64.TRYWAIT P0, [R6+URZ], R5 ;  /* 0x00000005060075a7 */ /* 0x001064000800017f */
[----:B-1----:R-:W-:Y:S05]  /*ab00*/  @!P0 NANOSLEEP.SYNCS 0x989680 ;  /* 0x009896800000895d */ /* 0x002fea0003900000 */
[----:B------:R-:W1:Y:S02]  /*ab10*/  @!P0 SYNCS.PHASECHK.TRANS64 P0, [R6+URZ], R5 ;  /* 0x00000005060085a7 */ /* 0x000e64000800007f */
[----:B-1----:R-:W-:Y:S05]  /*ab20*/  @!P0 BRA `(.L_x_263) ;  /* 0xfffffffc00f08947 */ /* 0x002fea000383ffff */
[----:B------:R-:W-:Y:S05]  /*ab30*/  BRA `(.L_x_300) ;  /* 0xfffffff000a47947 */ /* 0x000fea000383ffff */
.L_x_264:
[----:B0-----:R0:W1:Y:S02]  /*ab40*/  SYNCS.PHASECHK.TRANS64.TRYWAIT P0, [R9+URZ], R4 ;  /* 0x00000004090075a7 */ /* 0x001064000800017f */
[----:B-1----:R-:W-:Y:S05]  /*ab50*/  @!P0 NANOSLEEP.SYNCS 0x989680 ;  /* 0x009896800000895d */ /* 0x002fea0003900000 */
[----:B------:R-:W1:Y:S02]  /*ab60*/  @!P0 SYNCS.PHASECHK.TRANS64 P0, [R9+URZ], R4 ;  /* 0x00000004090085a7 */ /* 0x000e64000800007f */
[----:B-1----:R-:W-:Y:S05]  /*ab70*/  @!P0 BRA `(.L_x_264) ;  /* 0xfffffffc00f08947 */ /* 0x002fea000383ffff */
[----:B------:R-:W-:Y:S05]  /*ab80*/  BRA `(.L_x_301) ;  /* 0xfffffff000b47947 */ /* 0x000fea000383ffff */
.L_x_265:
[----:B0-----:R0:W1:Y:S02]  /*ab90*/  SYNCS.PHASECHK.TRANS64.TRYWAIT P0, [R6+URZ], R5 ;  /* 0x00000005060075a7 */ /* 0x001064000800017f */
[----:B-1----:R-:W-:Y:S05]  /*aba0*/  @!P0 NANOSLEEP.SYNCS 0x989680 ;  /* 0x009896800000895d */ /* 0x002fea0003900000 */
[----:B------:R-:W1:Y:S02]  /*abb0*/  @!P0 SYNCS.PHASECHK.TRANS64 P0, [R6+URZ], R5 ;  /* 0x00000005060085a7 */ /* 0x000e64000800007f */
[----:B-1----:R-:W-:Y:S05]  /*abc0*/  @!P0 BRA `(.L_x_265) ;  /* 0xfffffffc00f08947 */ /* 0x002fea000383ffff */
[----:B------:R-:W-:Y:S05]  /*abd0*/  BRA `(.L_x_302) ;  /* 0xfffffff000c47947 */ /* 0x000fea000383ffff */
.L_x_266:
[----:B0-----:R0:W1:Y:S02]  /*abe0*/  SYNCS.PHASECHK.TRANS64.TRYWAIT P0, [R9+URZ], R4 ;  /* 0x00000004090075a7 */ /* 0x001064000800017f */
[----:B-1----:R-:W-:Y:S05]  /*abf0*/  @!P0 NANOSLEEP.SYNCS 0x989680 ;  /* 0x009896800000895d */ /* 0x002fea0003900000 */
[----:B------:R-:W1:Y:S02]  /*ac00*/  @!P0 SYNCS.PHASECHK.TRANS64 P0, [R9+URZ], R4 ;  /* 0x00000004090085a7 */ /* 0x000e64000800007f */
[----:B-1----:R-:W-:Y:S05]  /*ac10*/  @!P0 BRA `(.L_x_266) ;  /* 0xfffffffc00f08947 */ /* 0x002fea000383ffff */
[----:B------:R-:W-:Y:S05]  /*ac20*/  BRA `(.L_x_303) ;  /* 0xfffffff000d47947 */ /* 0x000fea000383ffff */
.L_x_267:
[----:B0-----:R0:W1:Y:S02]  /*ac30*/  SYNCS.PHASECHK.TRANS64.TRYWAIT P0, [R6+URZ], R5 ;  /* 0x00000005060075a7 */ /* 0x001064000800017f */
[----:B-1----:R-:W-:Y:S05]  /*ac40*/  @!P0 NANOSLEEP.SYNCS 0x989680 ;  /* 0x009896800000895d */ /* 0x002fea0003900000 */
[----:B------:R-:W1:Y:S02]  /*ac50*/  @!P0 SYNCS.PHASECHK.TRANS64 P0, [R6+URZ], R5 ;  /* 0x00000005060085a7 */ /* 0x000e64000800007f */
[----:B-1----:R-:W-:Y:S05]  /*ac60*/  @!P0 BRA `(.L_x_267) ;  /* 0xfffffffc00f08947 */ /* 0x002fea000383ffff */
[----:B------:R-:W-:Y:S05]  /*ac70*/  BRA `(.L_x_304) ;  /* 0xfffffff000e47947 */ /* 0x000fea000383ffff */
.L_x_268:
[----:B0-----:R0:W1:Y:S02]  /*ac80*/  SYNCS.PHASECHK.TRANS64.TRYWAIT P0, [R9+URZ], R4 ;  /* 0x00000004090075a7 */ /* 0x001064000800017f */
[----:B-1----:R-:W-:Y:S05]  /*ac90*/  @!P0 NANOSLEEP.SYNCS 0x989680 ;  /* 0x009896800000895d */ /* 0x002fea0003900000 */
[----:B------:R-:W1:Y:S02]  /*aca0*/  @!P0 SYNCS.PHASECHK.TRANS64 P0, [R9+URZ], R4 ;  /* 0x00000004090085a7 */ /* 0x000e64000800007f */
[----:B-1----:R-:W-:Y:S05]  /*acb0*/  @!P0 BRA `(.L_x_268) ;  /* 0xfffffffc00f08947 */ /* 0x002fea000383ffff */
[----:B------:R-:W-:Y:S05]  /*acc0*/  BRA `(.L_x_305) ;  /* 0xfffffff000f47947 */ /* 0x000fea000383ffff */
.L_x_269:
[----:B0-----:R0:W1:Y:S02]  /*acd0*/  SYNCS.PHASECHK.TRANS64.TRYWAIT P0, [R6+URZ], R5 ;  /* 0x00000005060075a7 */ /* 0x001064000800017f */
[----:B-1----:R-:W-:Y:S05]  /*ace0*/  @!P0 NANOSLEEP.SYNCS 0x989680 ;  /* 0x009896800000895d */ /* 0x002fea0003900000 */
[----:B------:R-:W1:Y:S02]  /*acf0*/  @!P0 SYNCS.PHASECHK.TRANS64 P0, [R6+URZ], R5 ;  /* 0x00000005060085a7 */ /* 0x000e64000800007f */
[----:B-1----:R-:W-:Y:S05]  /*ad00*/  @!P0 BRA `(.L_x_269) ;  /* 0xfffffffc00f08947 */ /* 0x002fea000383ffff */
[----:B------:R-:W-:Y:S05]  /*ad10*/  BRA `(.L_x_306) ;  /* 0xfffffff400047947 */ /* 0x000fea000383ffff */
.L_x_270:
[----:B0-----:R0:W1:Y:S02]  /*ad20*/  SYNCS.PHASECHK.TRANS64.TRYWAIT P0, [R9+URZ], R4 ;  /* 0x00000004090075a7 */ /* 0x001064000800017f */
[----:B-1----:R-:W-:Y:S05]  /*ad30*/  @!P0 NANOSLEEP.SYNCS 0x989680 ;  /* 0x009896800000895d */ /* 0x002fea0003900000 */
[----:B------:R-:W1:Y:S02]  /*ad40*/  @!P0 SYNCS.PHASECHK.TRANS64 P0, [R9+URZ], R4 ;  /* 0x00000004090085a7 */ /* 0x000e64000800007f */
[----:B-1----:R-:W-:Y:S05]  /*ad50*/  @!P0 BRA `(.L_x_270) ;  /* 0xfffffffc00f08947 */ /* 0x002fea000383ffff */
[----:B------:R-:W-:Y:S05]  /*ad60*/  BRA `(.L_x_307) ;  /* 0xfffffff400147947 */ /* 0x000fea000383ffff */
.L_x_271:
[----:B-1----:R1:W2:Y:S02]  /*ad70*/  SYNCS.PHASECHK.TRANS64.TRYWAIT P0, [R6+URZ], R5 ;  /* 0x00000005060075a7 */ /* 0x0022a4000800017f */
[----:B--2---:R-:W-:Y:S05]  /*ad80*/  @!P0 NANOSLEEP.SYNCS 0x989680 ;  /* 0x009896800000895d */ /* 0x004fea0003900000 */
[----:B------:R-:W2:Y:S02]  /*ad90*/  @!P0 SYNCS.PHASECHK.TRANS64 P0, [R6+URZ], R5 ;  /* 0x00000005060085a7 */ /* 0x000ea4000800007f */
[----:B--2---:R-:W-:Y:S05]  /*ada0*/  @!P0 BRA `(.L_x_271) ;  /* 0xfffffffc00f08947 */ /* 0x004fea000383ffff */
[----:B------:R-:W-:Y:S05]  /*adb0*/  BRA `(.L_x_308) ;  /* 0xfffffff4001c7947 */ /* 0x000fea000383ffff */
.L_x_309:
[----:B------:R-:W-:-:S00]  /*adc0*/  BRA `(.L_x_309) ;  /* 0xfffffffc00fc7947 */ /* 0x000fc0000383ffff */
[----:B------:R-:W-:-:S00]  /*add0*/  NOP ;  /* 0x0000000000007918 */ /* 0x000fc00000000000 */
        /* <DEDUP_REMOVED lines=10> */
.L_x_310:


//--------------------- .nv.global.init           --------------------------
	.section	.nv.global.init,"aw",@progbits
.nv.global.init:
	.type		$str$22,@object
	.size		$str$22,($str$23 - $str$22)
$str$22:
        /*0000*/ 	.byte	0x6b, 0x5f, 0x74, 0x69, 0x6c, 0x65, 0x5f, 0x63, 0x6f, 0x75, 0x6e, 0x74, 0x20, 0x3e, 0x3d, 0x20
        /*0010*/ 	.byte	0x31, 0x00
	.type		$str$23,@object
	.size		$str$23,(__unnamed_1 - $str$23)
$str$23:
        /*0012*/ 	.byte	0x2f, 0x74, 0x6d, 0x70, 0x2f, 0x63, 0x75, 0x74, 0x6c, 0x61, 0x73, 0x73, 0x5f, 0x73, 0x77, 0x65
        /*0022*/ 	.byte	0x65, 0x70, 0x5f, 0x73, 0x72, 0x63, 0x2f, 0x69, 0x6e, 0x63, 0x6c, 0x75, 0x64, 0x65, 0x2f, 0x63
        /*0032*/ 	.byte	0x75, 0x74, 0x6c, 0x61, 0x73, 0x73, 0x2f, 0x67, 0x65, 0x6d, 0x6d, 0x2f, 0x63, 0x6f, 0x6c, 0x6c
        /*0042*/ 	.byte	0x65, 0x63, 0x74, 0x69, 0x76, 0x65, 0x2f, 0x73, 0x6d, 0x39, 0x30, 0x5f, 0x6d, 0x6d, 0x61, 0x5f
        /*0052*/ 	.byte	0x74, 0x6d, 0x61, 0x5f, 0x67, 0x6d, 0x6d, 0x61, 0x5f, 0x73, 0x73, 0x5f, 0x77, 0x61, 0x72, 0x70
        /*0062*/ 	.byte	0x73, 0x70, 0x65, 0x63, 0x69, 0x61, 0x6c, 0x69, 0x7a, 0x65, 0x64, 0x2e, 0x68, 0x70, 0x70, 0x00
	.type		__unnamed_1,@object
	.size		__unnamed_1,(.L_0 - __unnamed_1)
__unnamed_1:
        /*0072*/ 	.byte	0x76, 0x6f, 0x69, 0x64, 0x20, 0x63, 0x75, 0x74, 0x6c, 0x61, 0x73, 0x73, 0x3a, 0x3a, 0x67, 0x65
        /* <DEDUP_REMOVED lines=180> */
        /*0bc2*/ 	.byte	0x5d, 0x00
.L_0:


//--------------------- .nv.shared._ZN7cutlass13device_kernelINS_4gemm6kernel13GemmUniversalIN4cute5tupleIJiiiiEEENS1_10collective13CollectiveMmaINS1_34MainloopSm90TmaGmmaWarpSpecializedILi28ENS5_IJNS4_1CILi1EEESB_SB_EEENS1_32KernelTmaWarpSpecializedPingpongEEENS5_IJNSA_ILi64EEENSA_ILi192EEENSA_ILi16EEEEEENS_10bfloat16_tENS5_IJlSB_lEEESJ_SK_NS4_8TiledMMAINS4_8MMA_AtomIJNS4_4SM904GMMA28MMA_64x192x16_F32BF16BF16_SSILNSO_5MajorE0ELSQ_0ELNSO_7ScaleInE1ELSR_1EEEEEENS4_6LayoutISC_NS5_IJNSA_ILi0EEESV_SV_EEEEENS5_IJNS4_10UnderscoreESY_SY_EEEEENS4_13SM90_TMA_LOADENS4_14ComposedLayoutINS4_7SwizzleILi1ELi4ELi3EEENS4_18smem_ptr_flag_bitsILi16EEENSU_INS5_IJNSA_ILi8EEESH_EEENS5_IJSH_SB_EEEEEEEvNS4_8identityES11_S1B_vS1C_EENS_8epilogue10collective6detail29Sm90TmaWarpSpecializedAdapterINS1F_15DefaultEpilogueISJ_SK_SK_NS1E_6thread17LinearCombinationISJ_Li1EffLNS1J_9ScaleType4KindE0ELNS_15FloatRoundStyleE2ESJ_EENS1_15EpilogueDefaultEEEEEvvEEEEvNT_6ParamsE --------------------------
	.section	.nv.shared._ZN7cutlass13device_kernelINS_4gemm6kernel13GemmUniversalIN4cute5tupleIJiiiiEEENS1_10collective13CollectiveMmaINS1_34MainloopSm90TmaGmmaWarpSpecializedILi28ENS5_IJNS4_1CILi1EEESB_SB_EEENS1_32KernelTmaWarpSpecializedPingpongEEENS5_IJNSA_ILi64EEENSA_ILi192EEENSA_ILi16EEEEEENS_10bfloat16_tENS5_IJlSB_lEEESJ_SK_NS4_8TiledMMAINS4_8MMA_AtomIJNS4_4SM904GMMA28MMA_64x192x16_F32BF16BF16_SSILNSO_5MajorE0ELSQ_0ELNSO_7ScaleInE1ELSR_1EEEEEENS4_6LayoutISC_NS5_IJNSA_ILi0EEESV_SV_EEEEENS5_IJNS4_10UnderscoreESY_SY_EEEEENS4_13SM90_TMA_LOADENS4_14ComposedLayoutINS4_7SwizzleILi1ELi4ELi3EEENS4_18smem_ptr_flag_bitsILi16EEENSU_INS5_IJNSA_ILi8EEESH_EEENS5_IJSH_SB_EEEEEEEvNS4_8identityES11_S1B_vS1C_EENS_8epilogue10collective6detail29Sm90TmaWarpSpecializedAdapterINS1F_15DefaultEpilogueISJ_SK_SK_NS1E_6thread17LinearCombinationISJ_Li1EffLNS1J_9ScaleType4KindE0ELNS_15FloatRoundStyleE2ESJ_EENS1_15EpilogueDefaultEEEEEvvEEEEvNT_6ParamsE,"aw",@nobits
	.sectionflags	@""
	.align	16
	.zero		1024


//--------------------- .nv.shared.reserved.0     --------------------------
	.section	.nv.shared.reserved.0,"aw",@nobits
	.weak		__nv_reservedSMEM_offset_0_alias
	.size		__nv_reservedSMEM_offset_0_alias, 0, 0
	.other		__nv_reservedSMEM_offset_0_alias,@"STO_CUDA_RESERVED_SHARED STV_DEFAULT"
__nv_reservedSMEM_offset_0_alias:
	.zero		0


//--------------------- .nv.global                --------------------------
	.section	.nv.global,"aw",@nobits
.nv.global:
	.type		_ZN40_INTERNAL_e888bb9b_4_k_cu_dad0a55e_114894cute1_E,@object
	.size		_ZN40_INTERNAL_e888bb9b_4_k_cu_dad0a55e_114894cute1_E,(_ZN40_INTERNAL_e888bb9b_4_k_cu_dad0a55e_114894cuda3std3__45__cpo6cbeginE - _ZN40_INTERNAL_e888bb9b_4_k_cu_dad0a55e_114894cute1_E)
_ZN40_INTERNAL_e888bb9b_4_k_cu_dad0a55e_114894cute1_E:
	.zero		1
	.type		_ZN40_INTERNAL_e888bb9b_4_k_cu_dad0a55e_114894cuda3std3__45__cpo6cbeginE,@object
	.size		_ZN40_INTERNAL_e888bb9b_4_k_cu_dad0a55e_114894cuda3std3__45__cpo6cbeginE,(_ZN40_INTERNAL_e888bb9b_4_k_cu_dad0a55e_114894cuda3std3__48in_placeE - _ZN40_INTERNAL_e888bb9b_4_k_cu_dad0a55e_114894cuda3std3__45__cpo6cbeginE)
_ZN40_INTERNAL_e888bb9b_4_k_cu_dad0a55e_114894cuda3std3__45__cpo6cbeginE:
	.zero		1
	.type		_ZN40_INTERNAL_e888bb9b_4_k_cu_dad0a55e_114894cuda3std3__48in_placeE,@object
	.size		_ZN40_INTERNAL_e888bb9b_4_k_cu_dad0a55e_114894cuda3std3__48in_placeE,(_ZN40_INTERNAL_e888bb9b_4_k_cu_dad0a55e_114894cuda3std6ranges3__45__cpo9iter_moveE - _ZN40_INTERNAL_e888bb9b_4_k_cu_dad0a55e_114894cuda3std3__48in_placeE)
_ZN40_INTERNAL_e888bb9b_4_k_cu_dad0a55e_114894cuda3std3__48in_placeE:
	.zero		1
	.type		_ZN40_INTERNAL_e888bb9b_4_k_cu_dad0a55e_114894cuda3std6ranges3__45__cpo9iter_moveE,@object
	.size		_ZN40_INTERNAL_e888bb9b_4_k_cu_dad0a55e_114894cuda3std6ranges3__45__cpo9iter_moveE,(_ZN40_INTERNAL_e888bb9b_4_k_cu_dad0a55e_114894cuda3std3__45__cpo5beginE - _ZN40_INTERNAL_e888bb9b_4_k_cu_dad0a55e_114894cuda3std6ranges3__45__cpo9iter_moveE)
_ZN40_INTERNAL_e888bb9b_4_k_cu_dad0a55e_114894cuda3std6ranges3__45__cpo9iter_moveE:
	.zero		1
	.type		_ZN40_INTERNAL_e888bb9b_4_k_cu_dad0a55e_114894cuda3std3__45__cpo5beginE,@object
	.size		_ZN40_INTERNAL_e888bb9b_4_k_cu_dad0a55e_114894cuda3std3__45__cpo5beginE,(_ZN40_INTERNAL_e888bb9b_4_k_cu_dad0a55e_114894cuda3std3__442_GLOBAL__N__e888bb9b_4_k_cu_dad0a55e_114896ignoreE - _ZN40_INTERNAL_e888bb9b_4_k_cu_dad0a55e_114894cuda3std3__45__cpo5beginE)
_ZN40_INTERNAL_e888bb9b_4_k_cu_dad0a55e_114894cuda3std3__45__cpo5beginE:
	.zero		1
	.type		_ZN40_INTERNAL_e888bb9b_4_k_cu_dad0a55e_114894cuda3std3__442_GLOBAL__N__e888bb9b_4_k_cu_dad0a55e_114896ignoreE,@object
	.size		_ZN40_INTERNAL_e888bb9b_4_k_cu_dad0a55e_114894cuda3std3__442_GLOBAL__N__e888bb9b_4_k_cu_dad0a55e_114896ignoreE,(_ZN40_INTERNAL_e888bb9b_4_k_cu_dad0a55e_114894cute7productE - _ZN40_INTERNAL_e888bb9b_4_k_cu_dad0a55e_114894cuda3std3__442_GLOBAL__N__e888bb9b_4_k_cu_dad0a55e_114896ignoreE)
_ZN40_INTERNAL_e888bb9b_4_k_cu_dad0a55e_114894cuda3std3__442_GLOBAL__N__e888bb9b_4_k_cu_dad0a55e_114896ignoreE:
	.zero		1
	.type		_ZN40_INTERNAL_e888bb9b_4_k_cu_dad0a55e_114894cute7productE,@object
	.size		_ZN40_INTERNAL_e888bb9b_4_k_cu_dad0a55e_114894cute7productE,(_ZN40_INTERNAL_e888bb9b_4_k_cu_dad0a55e_114894cuda3std3__45__cpo3endE - _ZN40_INTERNAL_e888bb9b_4_k_cu_dad0a55e_114894cute7productE)
_ZN40_INTERNAL_e888bb9b_4_k_cu_dad0a55e_114894cute7productE:
	.zero		1
	.type		_ZN40_INTERNAL_e888bb9b_4_k_cu_dad0a55e_114894cuda3std3__45__cpo3endE,@object
	.size		_ZN40_INTERNAL_e888bb9b_4_k_cu_dad0a55e_114894cuda3std3__45__cpo3endE,(_ZN40_INTERNAL_e888bb9b_4_k_cu_dad0a55e_114894cuda3std3__419piecewise_constructE - _ZN40_INTERNAL_e888bb9b_4_k_cu_dad0a55e_114894cuda3std3__45__cpo3endE)
_ZN40_INTERNAL_e888bb9b_4_k_cu_dad0a55e_114894cuda3std3__45__cpo3endE:
	.zero		1
	.type		_ZN40_INTERNAL_e888bb9b_4_k_cu_dad0a55e_114894cuda3std3__419piecewise_constructE,@object
	.size		_ZN40_INTERNAL_e888bb9b_4_k_cu_dad0a55e_114894cuda3std3__419piecewise_constructE,(_ZN40_INTERNAL_e888bb9b_4_k_cu_dad0a55e_114894cuda3std3__45__cpo4cendE - _ZN40_INTERNAL_e888bb9b_4_k_cu_dad0a55e_114894cuda3std3__419piecewise_constructE)
_ZN40_INTERNAL_e888bb9b_4_k_cu_dad0a55e_114894cuda3std3__419piecewise_constructE:
	.zero		1
	.type		_ZN40_INTERNAL_e888bb9b_4_k_cu_dad0a55e_114894cuda3std3__45__cpo4cendE,@object
	.size		_ZN40_INTERNAL_e888bb9b_4_k_cu_dad0a55e_114894cuda3std3__45__cpo4cendE,(_ZN40_INTERNAL_e888bb9b_4_k_cu_dad0a55e_114894cuda3std6ranges3__45__cpo4swapE - _ZN40_INTERNAL_e888bb9b_4_k_cu_dad0a55e_114894cuda3std3__45__cpo4cendE)
_ZN40_INTERNAL_e888bb9b_4_k_cu_dad0a55e_114894cuda3std3__45__cpo4cendE:
	.zero		1
	.type		_ZN40_INTERNAL_e888bb9b_4_k_cu_dad0a55e_114894cuda3std6ranges3__45__cpo4swapE,@object
	.size		_ZN40_INTERNAL_e888bb9b_4_k_cu_dad0a55e_114894cuda3std6ranges3__45__cpo4swapE,(.L_8 - _ZN40_INTERNAL_e888bb9b_4_k_cu_dad0a55e_114894cuda3std6ranges3__45__cpo4swapE)
_ZN40_INTERNAL_e888bb9b_4_k_cu_dad0a55e_114894cuda3std6ranges3__45__cpo4swapE:
	.zero		1
.L_8:


//--------------------- .nv.constant0._ZN7cutlass13device_kernelINS_4gemm6kernel13GemmUniversalIN4cute5tupleIJiiiiEEENS1_10collective13CollectiveMmaINS1_34MainloopSm90TmaGmmaWarpSpecializedILi28ENS5_IJNS4_1CILi1EEESB_SB_EEENS1_32KernelTmaWarpSpecializedPingpongEEENS5_IJNSA_ILi64EEENSA_ILi192EEENSA_ILi16EEEEEENS_10bfloat16_tENS5_IJlSB_lEEESJ_SK_NS4_8TiledMMAINS4_8MMA_AtomIJNS4_4SM904GMMA28MMA_64x192x16_F32BF16BF16_SSILNSO_5MajorE0ELSQ_0ELNSO_7ScaleInE1ELSR_1EEEEEENS4_6LayoutISC_NS5_IJNSA_ILi0EEESV_SV_EEEEENS5_IJNS4_10UnderscoreESY_SY_EEEEENS4_13SM90_TMA_LOADENS4_14ComposedLayoutINS4_7SwizzleILi1ELi4ELi3EEENS4_18smem_ptr_flag_bitsILi16EEENSU_INS5_IJNSA_ILi8EEESH_EEENS5_IJSH_SB_EEEEEEEvNS4_8identityES11_S1B_vS1C_EENS_8epilogue10collective6detail29Sm90TmaWarpSpecializedAdapterINS1F_15DefaultEpilogueISJ_SK_SK_NS1E_6thread17LinearCombinationISJ_Li1EffLNS1J_9ScaleType4KindE0ELNS_15FloatRoundStyleE2ESJ_EENS1_15EpilogueDefaultEEEEEvvEEEEvNT_6ParamsE --------------------------
	.section	.nv.constant0._ZN7cutlass13device_kernelINS_4gemm6kernel13GemmUniversalIN4cute5tupleIJiiiiEEENS1_10collective13CollectiveMmaINS1_34MainloopSm90TmaGmmaWarpSpecializedILi28ENS5_IJNS4_1CILi1EEESB_SB_EEENS1_32KernelTmaWarpSpecializedPingpongEEENS5_IJNSA_ILi64EEENSA_ILi192EEENSA_ILi16EEEEEENS_10bfloat16_tENS5_IJlSB_lEEESJ_SK_NS4_8TiledMMAINS4_8MMA_AtomIJNS4_4SM904GMMA28MMA_64x192x16_F32BF16BF16_SSILNSO_5MajorE0ELSQ_0ELNSO_7ScaleInE1ELSR_1EEEEEENS4_6LayoutISC_NS5_IJNSA_ILi0EEESV_SV_EEEEENS5_IJNS4_10UnderscoreESY_SY_EEEEENS4_13SM90_TMA_LOADENS4_14ComposedLayoutINS4_7SwizzleILi1ELi4ELi3EEENS4_18smem_ptr_flag_bitsILi16EEENSU_INS5_IJNSA_ILi8EEESH_EEENS5_IJSH_SB_EEEEEEEvNS4_8identityES11_S1B_vS1C_EENS_8epilogue10collective6detail29Sm90TmaWarpSpecializedAdapterINS1F_15DefaultEpilogueISJ_SK_SK_NS1E_6thread17LinearCombinationISJ_Li1EffLNS1J_9ScaleType4KindE0ELNS_15FloatRoundStyleE2ESJ_EENS1_15EpilogueDefaultEEEEEvvEEEEvNT_6ParamsE,"a",@progbits
	.sectionflags	@""
	.align	4
.nv.constant0._ZN7cutlass13device_kernelINS_4gemm6kernel13GemmUniversalIN4cute5tupleIJiiiiEEENS1_10collective13CollectiveMmaINS1_34MainloopSm90TmaGmmaWarpSpecializedILi28ENS5_IJNS4_1CILi1EEESB_SB_EEENS1_32KernelTmaWarpSpecializedPingpongEEENS5_IJNSA_ILi64EEENSA_ILi192EEENSA_ILi16EEEEEENS_10bfloat16_tENS5_IJlSB_lEEESJ_SK_NS4_8TiledMMAINS4_8MMA_AtomIJNS4_4SM904GMMA28MMA_64x192x16_F32BF16BF16_SSILNSO_5MajorE0ELSQ_0ELNSO_7ScaleInE1ELSR_1EEEEEENS4_6LayoutISC_NS5_IJNSA_ILi0EEESV_SV_EEEEENS5_IJNS4_10UnderscoreESY_SY_EEEEENS4_13SM90_TMA_LOADENS4_14ComposedLayoutINS4_7SwizzleILi1ELi4ELi3EEENS4_18smem_ptr_flag_bitsILi16EEENSU_INS5_IJNSA_ILi8EEESH_EEENS5_IJSH_SB_EEEEEEEvNS4_8identityES11_S1B_vS1C_EENS_8epilogue10collective6detail29Sm90TmaWarpSpecializedAdapterINS1F_15DefaultEpilogueISJ_SK_SK_NS1E_6thread17LinearCombinationISJ_Li1EffLNS1J_9ScaleType4KindE0ELNS_15FloatRoundStyleE2ESJ_EENS1_15EpilogueDefaultEEEEEvvEEEEvNT_6ParamsE:
	.zero		1664


//--------------------- SYMBOLS --------------------------

	.type		.nv.reservedSmem.offset0,@object
	.size		.nv.reservedSmem.offset0,0x4
	.type		__assertfail,@function
